//
// Generated by NVIDIA NVVM Compiler
//
// Compiler Build ID: CL-36424714
// Cuda compilation tools, release 13.0, V13.0.88
// Based on NVVM 20.0.0
//

.version 9.0
.target sm_100
.address_size 64

	// .globl	_Z9update_EzPfS_S_iiff

.visible .entry _Z9update_EzPfS_S_iiff(
	.param .u64 .ptr .align 1 _Z9update_EzPfS_S_iiff_param_0,
	.param .u64 .ptr .align 1 _Z9update_EzPfS_S_iiff_param_1,
	.param .u64 .ptr .align 1 _Z9update_EzPfS_S_iiff_param_2,
	.param .u32 _Z9update_EzPfS_S_iiff_param_3,
	.param .u32 _Z9update_EzPfS_S_iiff_param_4,
	.param .f32 _Z9update_EzPfS_S_iiff_param_5,
	.param .f32 _Z9update_EzPfS_S_iiff_param_6
)
{
	.reg .pred 	%p<10>;
	.reg .b32 	%r<16>;
	.reg .b32 	%f<13>;
	.reg .b64 	%rd<16>;

	ld.param.u64 	%rd1, [_Z9update_EzPfS_S_iiff_param_0];
	ld.param.u64 	%rd2, [_Z9update_EzPfS_S_iiff_param_1];
	ld.param.u64 	%rd3, [_Z9update_EzPfS_S_iiff_param_2];
	ld.param.u32 	%r4, [_Z9update_EzPfS_S_iiff_param_3];
	ld.param.u32 	%r3, [_Z9update_EzPfS_S_iiff_param_4];
	ld.param.f32 	%f1, [_Z9update_EzPfS_S_iiff_param_5];
	ld.param.f32 	%f2, [_Z9update_EzPfS_S_iiff_param_6];
	mov.u32 	%r5, %ntid.x;
	mov.u32 	%r6, %ctaid.x;
	mov.u32 	%r7, %tid.x;
	mad.lo.s32 	%r1, %r5, %r6, %r7;
	mov.u32 	%r8, %ntid.y;
	mov.u32 	%r9, %ctaid.y;
	mov.u32 	%r10, %tid.y;
	mad.lo.s32 	%r2, %r8, %r9, %r10;
	setp.gt.s32 	%p1, %r1, 0;
	setp.lt.s32 	%p2, %r1, %r4;
	and.pred  	%p3, %p1, %p2;
	setp.ne.s32 	%p4, %r2, 0;
	setp.lt.s32 	%p5, %r2, %r3;
	and.pred  	%p6, %p4, %p5;
	and.pred  	%p8, %p3, %p6;
	not.pred 	%p9, %p8;
	@%p9 bra 	$L__BB0_2;
	cvta.to.global.u64 	%rd4, %rd1;
	cvta.to.global.u64 	%rd5, %rd3;
	cvta.to.global.u64 	%rd6, %rd2;
	mad.lo.s32 	%r11, %r3, %r1, %r2;
	add.s32 	%r12, %r11, %r1;
	mul.wide.u32 	%rd7, %r12, 4;
	add.s64 	%rd8, %rd4, %rd7;
	ld.global.f32 	%f3, [%rd8];
	add.s64 	%rd9, %rd5, %rd7;
	ld.global.f32 	%f4, [%rd9];
	not.b32 	%r13, %r3;
	add.s32 	%r14, %r12, %r13;
	mul.wide.u32 	%rd10, %r14, 4;
	add.s64 	%rd11, %rd5, %rd10;
	ld.global.f32 	%f5, [%rd11];
	sub.f32 	%f6, %f4, %f5;
	fma.rn.f32 	%f7, %f1, %f6, %f3;
	mul.wide.u32 	%rd12, %r11, 4;
	add.s64 	%rd13, %rd6, %rd12;
	ld.global.f32 	%f8, [%rd13];
	add.s32 	%r15, %r11, -1;
	mul.wide.u32 	%rd14, %r15, 4;
	add.s64 	%rd15, %rd6, %rd14;
	ld.global.f32 	%f9, [%rd15];
	sub.f32 	%f10, %f8, %f9;
	mul.f32 	%f11, %f2, %f10;
	sub.f32 	%f12, %f7, %f11;
	st.global.f32 	[%rd8], %f12;
$L__BB0_2:
	ret;

}
	// .globl	_Z9update_HxPfS_iif
.visible .entry _Z9update_HxPfS_iif(
	.param .u64 .ptr .align 1 _Z9update_HxPfS_iif_param_0,
	.param .u64 .ptr .align 1 _Z9update_HxPfS_iif_param_1,
	.param .u32 _Z9update_HxPfS_iif_param_2,
	.param .u32 _Z9update_HxPfS_iif_param_3,
	.param .f32 _Z9update_HxPfS_iif_param_4
)
{
	.reg .pred 	%p<6>;
	.reg .b32 	%r<15>;
	.reg .b32 	%f<8>;
	.reg .b64 	%rd<9>;

	ld.param.u64 	%rd1, [_Z9update_HxPfS_iif_param_0];
	ld.param.u64 	%rd2, [_Z9update_HxPfS_iif_param_1];
	ld.param.u32 	%r4, [_Z9update_HxPfS_iif_param_2];
	ld.param.u32 	%r5, [_Z9update_HxPfS_iif_param_3];
	ld.param.f32 	%f1, [_Z9update_HxPfS_iif_param_4];
	mov.u32 	%r6, %ntid.x;
	mov.u32 	%r7, %ctaid.x;
	mov.u32 	%r8, %tid.x;
	mad.lo.s32 	%r1, %r6, %r7, %r8;
	mov.u32 	%r9, %ntid.y;
	mov.u32 	%r10, %ctaid.y;
	mov.u32 	%r11, %tid.y;
	mad.lo.s32 	%r12, %r9, %r10, %r11;
	setp.lt.s32 	%p1, %r1, 1;
	setp.ge.s32 	%p2, %r1, %r4;
	setp.ge.s32 	%p3, %r12, %r5;
	or.pred  	%p4, %p2, %p3;
	or.pred  	%p5, %p4, %p1;
	@%p5 bra 	$L__BB1_2;
	cvta.to.global.u64 	%rd3, %rd1;
	cvta.to.global.u64 	%rd4, %rd2;
	mad.lo.s32 	%r13, %r5, %r1, %r12;
	mul.wide.u32 	%rd5, %r13, 4;
	add.s64 	%rd6, %rd3, %rd5;
	ld.global.f32 	%f2, [%rd6];
	add.s32 	%r14, %r13, %r1;
	mul.wide.u32 	%rd7, %r14, 4;
	add.s64 	%rd8, %rd4, %rd7;
	ld.global.f32 	%f3, [%rd8+4];
	ld.global.f32 	%f4, [%rd8];
	sub.f32 	%f5, %f3, %f4;
	mul.f32 	%f6, %f1, %f5;
	sub.f32 	%f7, %f2, %f6;
	st.global.f32 	[%rd6], %f7;
$L__BB1_2:
	ret;

}
	// .globl	_Z9update_HyPfS_iif
.visible .entry _Z9update_HyPfS_iif(
	.param .u64 .ptr .align 1 _Z9update_HyPfS_iif_param_0,
	.param .u64 .ptr .align 1 _Z9update_HyPfS_iif_param_1,
	.param .u32 _Z9update_HyPfS_iif_param_2,
	.param .u32 _Z9update_HyPfS_iif_param_3,
	.param .f32 _Z9update_HyPfS_iif_param_4
)
{
	.reg .pred 	%p<10>;
	.reg .b32 	%r<15>;
	.reg .b32 	%f<7>;
	.reg .b64 	%rd<10>;

	ld.param.u64 	%rd1, [_Z9update_HyPfS_iif_param_0];
	ld.param.u64 	%rd2, [_Z9update_HyPfS_iif_param_1];
	ld.param.u32 	%r4, [_Z9update_HyPfS_iif_param_2];
	ld.param.u32 	%r3, [_Z9update_HyPfS_iif_param_3];
	ld.param.f32 	%f1, [_Z9update_HyPfS_iif_param_4];
	mov.u32 	%r5, %ntid.x;
	mov.u32 	%r6, %ctaid.x;
	mov.u32 	%r7, %tid.x;
	mad.lo.s32 	%r1, %r5, %r6, %r7;
	mov.u32 	%r8, %ntid.y;
	mov.u32 	%r9, %ctaid.y;
	mov.u32 	%r10, %tid.y;
	mad.lo.s32 	%r2, %r8, %r9, %r10;
	setp.gt.s32 	%p1, %r1, -1;
	setp.lt.s32 	%p2, %r1, %r4;
	and.pred  	%p3, %p1, %p2;
	setp.ne.s32 	%p4, %r2, 0;
	setp.lt.s32 	%p5, %r2, %r3;
	and.pred  	%p6, %p4, %p5;
	and.pred  	%p8, %p3, %p6;
	not.pred 	%p9, %p8;
	@%p9 bra 	$L__BB2_2;
	cvta.to.global.u64 	%rd3, %rd1;
	cvta.to.global.u64 	%rd4, %rd2;
	mad.lo.s32 	%r11, %r1, %r3, %r1;
	add.s32 	%r12, %r11, %r2;
	add.s32 	%r13, %r3, %r12;
	mul.wide.u32 	%rd5, %r12, 4;
	add.s64 	%rd6, %rd3, %rd5;
	ld.global.f32 	%f2, [%rd6];
	add.s32 	%r14, %r13, 1;
	mul.wide.u32 	%rd7, %r14, 4;
	add.s64 	%rd8, %rd4, %rd7;
	ld.global.f32 	%f3, [%rd8];
	add.s64 	%rd9, %rd4, %rd5;
	ld.global.f32 	%f4, [%rd9];
	sub.f32 	%f5, %f3, %f4;
	fma.rn.f32 	%f6, %f1, %f5, %f2;
	st.global.f32 	[%rd6], %f6;
$L__BB2_2:
	ret;

}
	// .globl	_Z6add_JzPfiifffff
.visible .entry _Z6add_JzPfiifffff(
	.param .u64 .ptr .align 1 _Z6add_JzPfiifffff_param_0,
	.param .u32 _Z6add_JzPfiifffff_param_1,
	.param .u32 _Z6add_JzPfiifffff_param_2,
	.param .f32 _Z6add_JzPfiifffff_param_3,
	.param .f32 _Z6add_JzPfiifffff_param_4,
	.param .f32 _Z6add_JzPfiifffff_param_5,
	.param .f32 _Z6add_JzPfiifffff_param_6,
	.param .f32 _Z6add_JzPfiifffff_param_7
)
{
	.reg .pred 	%p<7>;
	.reg .b32 	%r<29>;
	.reg .b32 	%f<13>;
	.reg .b64 	%rd<5>;
	.reg .b64 	%fd<34>;

	ld.param.u64 	%rd2, [_Z6add_JzPfiifffff_param_0];
	ld.param.u32 	%r4, [_Z6add_JzPfiifffff_param_1];
	ld.param.u32 	%r6, [_Z6add_JzPfiifffff_param_2];
	ld.param.f32 	%f4, [_Z6add_JzPfiifffff_param_3];
	ld.param.f32 	%f5, [_Z6add_JzPfiifffff_param_4];
	ld.param.f32 	%f6, [_Z6add_JzPfiifffff_param_5];
	ld.param.f32 	%f7, [_Z6add_JzPfiifffff_param_6];
	ld.param.f32 	%f8, [_Z6add_JzPfiifffff_param_7];
	mov.u32 	%r7, %ntid.x;
	mov.u32 	%r8, %ctaid.x;
	mov.u32 	%r9, %tid.x;
	mad.lo.s32 	%r10, %r7, %r8, %r9;
	mov.u32 	%r11, %ntid.y;
	mov.u32 	%r12, %ctaid.y;
	mov.u32 	%r13, %tid.y;
	mad.lo.s32 	%r14, %r11, %r12, %r13;
	setp.ne.s32 	%p1, %r10, %r4;
	setp.ne.s32 	%p2, %r14, %r6;
	or.pred  	%p3, %p1, %p2;
	@%p3 bra 	$L__BB3_5;
	cvta.to.global.u64 	%rd3, %rd2;
	mad.lo.s32 	%r16, %r4, 101, %r6;
	mul.wide.s32 	%rd4, %r16, 4;
	add.s64 	%rd1, %rd3, %rd4;
	ld.global.f32 	%f1, [%rd1];
	div.rn.f32 	%f2, %f5, %f6;
	sub.f32 	%f9, %f4, %f8;
	mul.f32 	%f10, %f9, %f9;
	cvt.f64.f32 	%fd6, %f10;
	mul.f64 	%fd7, %fd6, 0dBFE0000000000000;
	cvt.f64.f32 	%fd8, %f7;
	div.rn.f64 	%fd9, %fd7, %fd8;
	div.rn.f64 	%fd1, %fd9, %fd8;
	fma.rn.f64 	%fd10, %fd1, 0d3FF71547652B82FE, 0d4338000000000000;
	{
	.reg .b32 %temp; 
	mov.b64 	{%r1, %temp}, %fd10;
	}
	mov.f64 	%fd11, 0dC338000000000000;
	add.rn.f64 	%fd12, %fd10, %fd11;
	fma.rn.f64 	%fd13, %fd12, 0dBFE62E42FEFA39EF, %fd1;
	fma.rn.f64 	%fd14, %fd12, 0dBC7ABC9E3B39803F, %fd13;
	fma.rn.f64 	%fd15, %fd14, 0d3E5ADE1569CE2BDF, 0d3E928AF3FCA213EA;
	fma.rn.f64 	%fd16, %fd15, %fd14, 0d3EC71DEE62401315;
	fma.rn.f64 	%fd17, %fd16, %fd14, 0d3EFA01997C89EB71;
	fma.rn.f64 	%fd18, %fd17, %fd14, 0d3F2A01A014761F65;
	fma.rn.f64 	%fd19, %fd18, %fd14, 0d3F56C16C1852B7AF;
	fma.rn.f64 	%fd20, %fd19, %fd14, 0d3F81111111122322;
	fma.rn.f64 	%fd21, %fd20, %fd14, 0d3FA55555555502A1;
	fma.rn.f64 	%fd22, %fd21, %fd14, 0d3FC5555555555511;
	fma.rn.f64 	%fd23, %fd22, %fd14, 0d3FE000000000000B;
	fma.rn.f64 	%fd24, %fd23, %fd14, 0d3FF0000000000000;
	fma.rn.f64 	%fd25, %fd24, %fd14, 0d3FF0000000000000;
	{
	.reg .b32 %temp; 
	mov.b64 	{%r2, %temp}, %fd25;
	}
	{
	.reg .b32 %temp; 
	mov.b64 	{%temp, %r3}, %fd25;
	}
	shl.b32 	%r17, %r1, 20;
	add.s32 	%r18, %r17, %r3;
	mov.b64 	%fd33, {%r2, %r18};
	{
	.reg .b32 %temp; 
	mov.b64 	{%temp, %r19}, %fd1;
	}
	mov.b32 	%f11, %r19;
	abs.f32 	%f3, %f11;
	setp.lt.f32 	%p4, %f3, 0f4086232B;
	@%p4 bra 	$L__BB3_4;
	setp.lt.f64 	%p5, %fd1, 0d0000000000000000;
	add.f64 	%fd26, %fd1, 0d7FF0000000000000;
	selp.f64 	%fd33, 0d0000000000000000, %fd26, %p5;
	setp.geu.f32 	%p6, %f3, 0f40874800;
	@%p6 bra 	$L__BB3_4;
	shr.u32 	%r20, %r1, 31;
	add.s32 	%r21, %r1, %r20;
	shr.s32 	%r22, %r21, 1;
	shl.b32 	%r23, %r22, 20;
	add.s32 	%r24, %r3, %r23;
	mov.b64 	%fd27, {%r2, %r24};
	sub.s32 	%r25, %r1, %r22;
	shl.b32 	%r26, %r25, 20;
	add.s32 	%r27, %r26, 1072693248;
	mov.b32 	%r28, 0;
	mov.b64 	%fd28, {%r28, %r27};
	mul.f64 	%fd33, %fd28, %fd27;
$L__BB3_4:
	cvt.f64.f32 	%fd29, %f2;
	mul.f64 	%fd30, %fd33, %fd29;
	cvt.f64.f32 	%fd31, %f1;
	sub.f64 	%fd32, %fd31, %fd30;
	cvt.rn.f32.f64 	%f12, %fd32;
	st.global.f32 	[%rd1], %f12;
$L__BB3_5:
	ret;

}


// ===== COMPILED SASS (sm_100) =====

	.target	sm_100

	.elftype	@"ET_EXEC"


//--------------------- .note.nv.tkinfo           --------------------------
	.section	.note.nv.tkinfo,"",@"SHT_NOTE"
	.sectionflags	@"SHF_NOTE_NV_TKINFO"
	.tkinfo
        /*0018*/ 	.word	0x00000002
        /*0030*/ 	.string	""
        /*0030*/ 	.string	"ptxas"
        /*0030*/ 	.string	"Cuda compilation tools, release 13.0, V13.0.88"
        /*0030*/ 	.string	"Build cuda_13.0.r13.0/compiler.36424714_0"
        /*0030*/ 	.string	"-arch sm_100 -m 64 "



//--------------------- .note.nv.cuinfo           --------------------------
	.section	.note.nv.cuinfo,"",@"SHT_NOTE"
	.sectionflags	@"SHF_NOTE_NV_CUINFO"
        /*0018*/ 	.short	0x0002
        /*001a*/ 	.short	0x0064
        /*001c*/ 	.short	0x0082
	.zero		2


//--------------------- .nv.info                  --------------------------
	.section	.nv.info,"",@"SHT_CUDA_INFO"
	.align	4


	//----- nvinfo : EIATTR_REGCOUNT
	.align		4
        /*0000*/ 	.byte	0x04, 0x2f
        /*0002*/ 	.short	(.L_1 - .L_0)
	.align		4
.L_0:
        /*0004*/ 	.word	index@(_Z9update_EzPfS_S_iiff)
        /*0008*/ 	.word	0x00000014


	//----- nvinfo : EIATTR_FRAME_SIZE
	.align		4
.L_1:
        /*000c*/ 	.byte	0x04, 0x11
        /*000e*/ 	.short	(.L_3 - .L_2)
	.align		4
.L_2:
        /*0010*/ 	.word	index@(_Z9update_EzPfS_S_iiff)
        /*0014*/ 	.word	0x00000000


	//----- nvinfo : EIATTR_REGCOUNT
	.align		4
.L_3:
        /*0018*/ 	.byte	0x04, 0x2f
        /*001a*/ 	.short	(.L_5 - .L_4)
	.align		4
.L_4:
        /*001c*/ 	.word	index@(_Z9update_HxPfS_iif)
        /*0020*/ 	.word	0x0000000c


	//----- nvinfo : EIATTR_FRAME_SIZE
	.align		4
.L_5:
        /*0024*/ 	.byte	0x04, 0x11
        /*0026*/ 	.short	(.L_7 - .L_6)
	.align		4
.L_6:
        /*0028*/ 	.word	index@(_Z9update_HxPfS_iif)
        /*002c*/ 	.word	0x00000000


	//----- nvinfo : EIATTR_REGCOUNT
	.align		4
.L_7:
        /*0030*/ 	.byte	0x04, 0x2f
        /*0032*/ 	.short	(.L_9 - .L_8)
	.align		4
.L_8:
        /*0034*/ 	.word	index@(_Z9update_HyPfS_iif)
        /*0038*/ 	.word	0x0000000e


	//----- nvinfo : EIATTR_FRAME_SIZE
	.align		4
.L_9:
        /*003c*/ 	.byte	0x04, 0x11
        /*003e*/ 	.short	(.L_11 - .L_10)
	.align		4
.L_10:
        /*0040*/ 	.word	index@(_Z9update_HyPfS_iif)
        /*0044*/ 	.word	0x00000000


	//----- nvinfo : EIATTR_REGCOUNT
	.align		4
.L_11:
        /*0048*/ 	.byte	0x04, 0x2f
        /*004a*/ 	.short	(.L_13 - .L_12)
	.align		4
.L_12:
        /*004c*/ 	.word	index@(_Z6add_JzPfiifffff)
        /*0050*/ 	.word	0x0000001d


	//----- nvinfo : EIATTR_FRAME_SIZE
	.align		4
.L_13:
        /*0054*/ 	.byte	0x04, 0x11
        /*0056*/ 	.short	(.L_15 - .L_14)
	.align		4
.L_14:
        /*0058*/ 	.word	index@($__internal_1_$__cuda_sm3x_div_rn_noftz_f32_slowpath)
        /*005c*/ 	.word	0x00000000


	//----- nvinfo : EIATTR_FRAME_SIZE
	.align		4
.L_15:
        /*0060*/ 	.byte	0x04, 0x11
        /*0062*/ 	.short	(.L_17 - .L_16)
	.align		4
.L_16:
        /*0064*/ 	.word	index@($__internal_0_$__cuda_sm20_div_rn_f64_full)
        /*0068*/ 	.word	0x00000000


	//----- nvinfo : EIATTR_FRAME_SIZE
	.align		4
.L_17:
        /*006c*/ 	.byte	0x04, 0x11
        /*006e*/ 	.short	(.L_19 - .L_18)
	.align		4
.L_18:
        /*0070*/ 	.word	index@(_Z6add_JzPfiifffff)
        /*0074*/ 	.word	0x00000000


	//----- nvinfo : EIATTR_MIN_STACK_SIZE
	.align		4
.L_19:
        /*0078*/ 	.byte	0x04, 0x12
        /*007a*/ 	.short	(.L_21 - .L_20)
	.align		4
.L_20:
        /*007c*/ 	.word	index@(_Z6add_JzPfiifffff)
        /*0080*/ 	.word	0x00000000


	//----- nvinfo : EIATTR_MIN_STACK_SIZE
	.align		4
.L_21:
        /*0084*/ 	.byte	0x04, 0x12
        /*0086*/ 	.short	(.L_23 - .L_22)
	.align		4
.L_22:
        /*0088*/ 	.word	index@(_Z9update_HyPfS_iif)
        /*008c*/ 	.word	0x00000000


	//----- nvinfo : EIATTR_MIN_STACK_SIZE
	.align		4
.L_23:
        /*0090*/ 	.byte	0x04, 0x12
        /*0092*/ 	.short	(.L_25 - .L_24)
	.align		4
.L_24:
        /*0094*/ 	.word	index@(_Z9update_HxPfS_iif)
        /*0098*/ 	.word	0x00000000


	//----- nvinfo : EIATTR_MIN_STACK_SIZE
	.align		4
.L_25:
        /*009c*/ 	.byte	0x04, 0x12
        /*009e*/ 	.short	(.L_27 - .L_26)
	.align		4
.L_26:
        /*00a0*/ 	.word	index@(_Z9update_EzPfS_S_iiff)
        /*00a4*/ 	.word	0x00000000
.L_27:


//--------------------- .nv.compat                --------------------------
	.section	.nv.compat,"",@"SHT_CUDA_COMPAT_INFO"
	.align	4
        /*0000*/ 	.byte	0x02, 0x09, 0x00, 0x00, 0x02, 0x02, 0x01, 0x00, 0x02, 0x05, 0x05, 0x00, 0x03, 0x07, 0x01, 0x01
        /*0010*/ 	.byte	0x02, 0x03, 0x00, 0x00, 0x02, 0x06, 0x01, 0x00, 0x04, 0x0b, 0x08, 0x00, 0x01, 0x00, 0x00, 0x00
        /*0020*/ 	.byte	0x00, 0x00, 0x00, 0x00


//--------------------- .nv.info._Z6add_JzPfiifffff --------------------------
	.section	.nv.info._Z6add_JzPfiifffff,"",@"SHT_CUDA_INFO"
	.sectionflags	@""
	.align	4


	//----- nvinfo : EIATTR_CUDA_API_VERSION
	.align		4
        /*0000*/ 	.byte	0x04, 0x37
        /*0002*/ 	.short	(.L_29 - .L_28)
.L_28:
        /*0004*/ 	.word	0x00000082


	//----- nvinfo : EIATTR_KPARAM_INFO
	.align		4
.L_29:
        /*0008*/ 	.byte	0x04, 0x17
        /*000a*/ 	.short	(.L_31 - .L_30)
.L_30:
        /*000c*/ 	.word	0x00000000
        /*0010*/ 	.short	0x0007
        /*0012*/ 	.short	0x0020
        /*0014*/ 	.byte	0x00, 0xf0, 0x11, 0x00


	//----- nvinfo : EIATTR_KPARAM_INFO
	.align		4
.L_31:
        /*0018*/ 	.byte	0x04, 0x17
        /*001a*/ 	.short	(.L_33 - .L_32)
.L_32:
        /*001c*/ 	.word	0x00000000
        /*0020*/ 	.short	0x0006
        /*0022*/ 	.short	0x001c
        /*0024*/ 	.byte	0x00, 0xf0, 0x11, 0x00


	//----- nvinfo : EIATTR_KPARAM_INFO
	.align		4
.L_33:
        /*0028*/ 	.byte	0x04, 0x17
        /*002a*/ 	.short	(.L_35 - .L_34)
.L_34:
        /*002c*/ 	.word	0x00000000
        /*0030*/ 	.short	0x0005
        /*0032*/ 	.short	0x0018
        /*0034*/ 	.byte	0x00, 0xf0, 0x11, 0x00


	//----- nvinfo : EIATTR_KPARAM_INFO
	.align		4
.L_35:
        /*0038*/ 	.byte	0x04, 0x17
        /*003a*/ 	.short	(.L_37 - .L_36)
.L_36:
        /*003c*/ 	.word	0x00000000
        /*0040*/ 	.short	0x0004
        /*0042*/ 	.short	0x0014
        /*0044*/ 	.byte	0x00, 0xf0, 0x11, 0x00


	//----- nvinfo : EIATTR_KPARAM_INFO
	.align		4
.L_37:
        /*0048*/ 	.byte	0x04, 0x17
        /*004a*/ 	.short	(.L_39 - .L_38)
.L_38:
        /*004c*/ 	.word	0x00000000
        /*0050*/ 	.short	0x0003
        /*0052*/ 	.short	0x0010
        /*0054*/ 	.byte	0x00, 0xf0, 0x11, 0x00


	//----- nvinfo : EIATTR_KPARAM_INFO
	.align		4
.L_39:
        /*0058*/ 	.byte	0x04, 0x17
        /*005a*/ 	.short	(.L_41 - .L_40)
.L_40:
        /*005c*/ 	.word	0x00000000
        /*0060*/ 	.short	0x0002
        /*0062*/ 	.short	0x000c
        /*0064*/ 	.byte	0x00, 0xf0, 0x11, 0x00


	//----- nvinfo : EIATTR_KPARAM_INFO
	.align		4
.L_41:
        /*0068*/ 	.byte	0x04, 0x17
        /*006a*/ 	.short	(.L_43 - .L_42)
.L_42:
        /*006c*/ 	.word	0x00000000
        /*0070*/ 	.short	0x0001
        /*0072*/ 	.short	0x0008
        /*0074*/ 	.byte	0x00, 0xf0, 0x11, 0x00


	//----- nvinfo : EIATTR_KPARAM_INFO
	.align		4
.L_43:
        /*0078*/ 	.byte	0x04, 0x17
        /*007a*/ 	.short	(.L_45 - .L_44)
.L_44:
        /*007c*/ 	.word	0x00000000
        /*0080*/ 	.short	0x0000
        /*0082*/ 	.short	0x0000
        /*0084*/ 	.byte	0x00, 0xf5, 0x21, 0x00


	//----- nvinfo : EIATTR_SPARSE_MMA_MASK
	.align		4
.L_45:
        /*0088*/ 	.byte	0x03, 0x50
        /*008a*/ 	.short	0x0000


	//----- nvinfo : EIATTR_MAXREG_COUNT
	.align		4
        /*008c*/ 	.byte	0x03, 0x1b
        /*008e*/ 	.short	0x00ff


	//----- nvinfo : EIATTR_MERCURY_ISA_VERSION
	.align		4
        /*0090*/ 	.byte	0x03, 0x5f
        /*0092*/ 	.short	0x0101


	//----- nvinfo : EIATTR_VRC_CTA_INIT_COUNT
	.align		4
        /*0094*/ 	.byte	0x02, 0x4a
	.zero		1
	.zero		1


	//----- nvinfo : EIATTR_EXIT_INSTR_OFFSETS
	.align		4
        /*0098*/ 	.byte	0x04, 0x1c
        /*009a*/ 	.short	(.L_47 - .L_46)


	//   ....[0]....
.L_46:
        /*009c*/ 	.word	0x000000c0


	//   ....[1]....
        /*00a0*/ 	.word	0x00000910


	//----- nvinfo : EIATTR_CRS_STACK_SIZE
	.align		4
.L_47:
        /*00a4*/ 	.byte	0x04, 0x1e
        /*00a6*/ 	.short	(.L_49 - .L_48)
.L_48:
        /*00a8*/ 	.word	0x00000000


	//----- nvinfo : EIATTR_CBANK_PARAM_SIZE
	.align		4
.L_49:
        /*00ac*/ 	.byte	0x03, 0x19
        /*00ae*/ 	.short	0x0024


	//----- nvinfo : EIATTR_PARAM_CBANK
	.align		4
        /*00b0*/ 	.byte	0x04, 0x0a
        /*00b2*/ 	.short	(.L_51 - .L_50)
	.align		4
.L_50:
        /*00b4*/ 	.word	index@(.nv.constant0._Z6add_JzPfiifffff)
        /*00b8*/ 	.short	0x0380
        /*00ba*/ 	.short	0x0024


	//----- nvinfo : EIATTR_SW_WAR
	.align		4
.L_51:
        /*00bc*/ 	.byte	0x04, 0x36
        /*00be*/ 	.short	(.L_53 - .L_52)
.L_52:
        /*00c0*/ 	.word	0x00000008
.L_53:


//--------------------- .nv.info._Z9update_HyPfS_iif --------------------------
	.section	.nv.info._Z9update_HyPfS_iif,"",@"SHT_CUDA_INFO"
	.sectionflags	@""
	.align	4


	//----- nvinfo : EIATTR_CUDA_API_VERSION
	.align		4
        /*0000*/ 	.byte	0x04, 0x37
        /*0002*/ 	.short	(.L_55 - .L_54)
.L_54:
        /*0004*/ 	.word	0x00000082


	//----- nvinfo : EIATTR_KPARAM_INFO
	.align		4
.L_55:
        /*0008*/ 	.byte	0x04, 0x17
        /*000a*/ 	.short	(.L_57 - .L_56)
.L_56:
        /*000c*/ 	.word	0x00000000
        /*0010*/ 	.short	0x0004
        /*0012*/ 	.short	0x0018
        /*0014*/ 	.byte	0x00, 0xf0, 0x11, 0x00


	//----- nvinfo : EIATTR_KPARAM_INFO
	.align		4
.L_57:
        /*0018*/ 	.byte	0x04, 0x17
        /*001a*/ 	.short	(.L_59 - .L_58)
.L_58:
        /*001c*/ 	.word	0x00000000
        /*0020*/ 	.short	0x0003
        /*0022*/ 	.short	0x0014
        /*0024*/ 	.byte	0x00, 0xf0, 0x11, 0x00


	//----- nvinfo : EIATTR_KPARAM_INFO
	.align		4
.L_59:
        /*0028*/ 	.byte	0x04, 0x17
        /*002a*/ 	.short	(.L_61 - .L_60)
.L_60:
        /*002c*/ 	.word	0x00000000
        /*0030*/ 	.short	0x0002
        /*0032*/ 	.short	0x0010
        /*0034*/ 	.byte	0x00, 0xf0, 0x11, 0x00


	//----- nvinfo : EIATTR_KPARAM_INFO
	.align		4
.L_61:
        /*0038*/ 	.byte	0x04, 0x17
        /*003a*/ 	.short	(.L_63 - .L_62)
.L_62:
        /*003c*/ 	.word	0x00000000
        /*0040*/ 	.short	0x0001
        /*0042*/ 	.short	0x0008
        /*0044*/ 	.byte	0x00, 0xf5, 0x21, 0x00


	//----- nvinfo : EIATTR_KPARAM_INFO
	.align		4
.L_63:
        /*0048*/ 	.byte	0x04, 0x17
        /*004a*/ 	.short	(.L_65 - .L_64)
.L_64:
        /*004c*/ 	.word	0x00000000
        /*0050*/ 	.short	0x0000
        /*0052*/ 	.short	0x0000
        /*0054*/ 	.byte	0x00, 0xf5, 0x21, 0x00


	//----- nvinfo : EIATTR_SPARSE_MMA_MASK
	.align		4
.L_65:
        /*0058*/ 	.byte	0x03, 0x50
        /*005a*/ 	.short	0x0000


	//----- nvinfo : EIATTR_MAXREG_COUNT
	.align		4
        /*005c*/ 	.byte	0x03, 0x1b
        /*005e*/ 	.short	0x00ff


	//----- nvinfo : EIATTR_MERCURY_ISA_VERSION
	.align		4
        /*0060*/ 	.byte	0x03, 0x5f
        /*0062*/ 	.short	0x0101


	//----- nvinfo : EIATTR_VRC_CTA_INIT_COUNT
	.align		4
        /*0064*/ 	.byte	0x02, 0x4a
	.zero		1
	.zero		1


	//----- nvinfo : EIATTR_EXIT_INSTR_OFFSETS
	.align		4
        /*0068*/ 	.byte	0x04, 0x1c
        /*006a*/ 	.short	(.L_67 - .L_66)


	//   ....[0]....
.L_66:
        /*006c*/ 	.word	0x000000f0


	//   ....[1]....
        /*0070*/ 	.word	0x00000200


	//----- nvinfo : EIATTR_CBANK_PARAM_SIZE
	.align		4
.L_67:
        /*0074*/ 	.byte	0x03, 0x19
        /*0076*/ 	.short	0x001c


	//----- nvinfo : EIATTR_PARAM_CBANK
	.align		4
        /*0078*/ 	.byte	0x04, 0x0a
        /*007a*/ 	.short	(.L_69 - .L_68)
	.align		4
.L_68:
        /*007c*/ 	.word	index@(.nv.constant0._Z9update_HyPfS_iif)
        /*0080*/ 	.short	0x0380
        /*0082*/ 	.short	0x001c


	//----- nvinfo : EIATTR_SW_WAR
	.align		4
.L_69:
        /*0084*/ 	.byte	0x04, 0x36
        /*0086*/ 	.short	(.L_71 - .L_70)
.L_70:
        /*0088*/ 	.word	0x00000008
.L_71:


//--------------------- .nv.info._Z9update_HxPfS_iif --------------------------
	.section	.nv.info._Z9update_HxPfS_iif,"",@"SHT_CUDA_INFO"
	.sectionflags	@""
	.align	4


	//----- nvinfo : EIATTR_CUDA_API_VERSION
	.align		4
        /*0000*/ 	.byte	0x04, 0x37
        /*0002*/ 	.short	(.L_73 - .L_72)
.L_72:
        /*0004*/ 	.word	0x00000082


	//----- nvinfo : EIATTR_KPARAM_INFO
	.align		4
.L_73:
        /*0008*/ 	.byte	0x04, 0x17
        /*000a*/ 	.short	(.L_75 - .L_74)
.L_74:
        /*000c*/ 	.word	0x00000000
        /*0010*/ 	.short	0x0004
        /*0012*/ 	.short	0x0018
        /*0014*/ 	.byte	0x00, 0xf0, 0x11, 0x00


	//----- nvinfo : EIATTR_KPARAM_INFO
	.align		4
.L_75:
        /*0018*/ 	.byte	0x04, 0x17
        /*001a*/ 	.short	(.L_77 - .L_76)
.L_76:
        /*001c*/ 	.word	0x00000000
        /*0020*/ 	.short	0x0003
        /*0022*/ 	.short	0x0014
        /*0024*/ 	.byte	0x00, 0xf0, 0x11, 0x00


	//----- nvinfo : EIATTR_KPARAM_INFO
	.align		4
.L_77:
        /*0028*/ 	.byte	0x04, 0x17
        /*002a*/ 	.short	(.L_79 - .L_78)
.L_78:
        /*002c*/ 	.word	0x00000000
        /*0030*/ 	.short	0x0002
        /*0032*/ 	.short	0x0010
        /*0034*/ 	.byte	0x00, 0xf0, 0x11, 0x00


	//----- nvinfo : EIATTR_KPARAM_INFO
	.align		4
.L_79:
        /*0038*/ 	.byte	0x04, 0x17
        /*003a*/ 	.short	(.L_81 - .L_80)
.L_80:
        /*003c*/ 	.word	0x00000000
        /*0040*/ 	.short	0x0001
        /*0042*/ 	.short	0x0008
        /*0044*/ 	.byte	0x00, 0xf5, 0x21, 0x00


	//----- nvinfo : EIATTR_KPARAM_INFO
	.align		4
.L_81:
        /*0048*/ 	.byte	0x04, 0x17
        /*004a*/ 	.short	(.L_83 - .L_82)
.L_82:
        /*004c*/ 	.word	0x00000000
        /*0050*/ 	.short	0x0000
        /*0052*/ 	.short	0x0000
        /*0054*/ 	.byte	0x00, 0xf5, 0x21, 0x00


	//----- nvinfo : EIATTR_SPARSE_MMA_MASK
	.align		4
.L_83:
        /*0058*/ 	.byte	0x03, 0x50
        /*005a*/ 	.short	0x0000


	//----- nvinfo : EIATTR_MAXREG_COUNT
	.align		4
        /*005c*/ 	.byte	0x03, 0x1b
        /*005e*/ 	.short	0x00ff


	//----- nvinfo : EIATTR_MERCURY_ISA_VERSION
	.align		4
        /*0060*/ 	.byte	0x03, 0x5f
        /*0062*/ 	.short	0x0101


	//----- nvinfo : EIATTR_VRC_CTA_INIT_COUNT
	.align		4
        /*0064*/ 	.byte	0x02, 0x4a
	.zero		1
	.zero		1


	//----- nvinfo : EIATTR_EXIT_INSTR_OFFSETS
	.align		4
        /*0068*/ 	.byte	0x04, 0x1c
        /*006a*/ 	.short	(.L_85 - .L_84)


	//   ....[0]....
.L_84:
        /*006c*/ 	.word	0x000000d0


	//   ....[1]....
        /*0070*/ 	.word	0x000001c0


	//----- nvinfo : EIATTR_CBANK_PARAM_SIZE
	.align		4
.L_85:
        /*0074*/ 	.byte	0x03, 0x19
        /*0076*/ 	.short	0x001c


	//----- nvinfo : EIATTR_PARAM_CBANK
	.align		4
        /*0078*/ 	.byte	0x04, 0x0a
        /*007a*/ 	.short	(.L_87 - .L_86)
	.align		4
.L_86:
        /*007c*/ 	.word	index@(.nv.constant0._Z9update_HxPfS_iif)
        /*0080*/ 	.short	0x0380
        /*0082*/ 	.short	0x001c


	//----- nvinfo : EIATTR_SW_WAR
	.align		4
.L_87:
        /*0084*/ 	.byte	0x04, 0x36
        /*0086*/ 	.short	(.L_89 - .L_88)
.L_88:
        /*0088*/ 	.word	0x00000008
.L_89:


//--------------------- .nv.info._Z9update_EzPfS_S_iiff --------------------------
	.section	.nv.info._Z9update_EzPfS_S_iiff,"",@"SHT_CUDA_INFO"
	.sectionflags	@""
	.align	4


	//----- nvinfo : EIATTR_CUDA_API_VERSION
	.align		4
        /*0000*/ 	.byte	0x04, 0x37
        /*0002*/ 	.short	(.L_91 - .L_90)
.L_90:
        /*0004*/ 	.word	0x00000082


	//----- nvinfo : EIATTR_KPARAM_INFO
	.align		4
.L_91:
        /*0008*/ 	.byte	0x04, 0x17
        /*000a*/ 	.short	(.L_93 - .L_92)
.L_92:
        /*000c*/ 	.word	0x00000000
        /*0010*/ 	.short	0x0006
        /*0012*/ 	.short	0x0024
        /*0014*/ 	.byte	0x00, 0xf0, 0x11, 0x00


	//----- nvinfo : EIATTR_KPARAM_INFO
	.align		4
.L_93:
        /*0018*/ 	.byte	0x04, 0x17
        /*001a*/ 	.short	(.L_95 - .L_94)
.L_94:
        /*001c*/ 	.word	0x00000000
        /*0020*/ 	.short	0x0005
        /*0022*/ 	.short	0x0020
        /*0024*/ 	.byte	0x00, 0xf0, 0x11, 0x00


	//----- nvinfo : EIATTR_KPARAM_INFO
	.align		4
.L_95:
        /*0028*/ 	.byte	0x04, 0x17
        /*002a*/ 	.short	(.L_97 - .L_96)
.L_96:
        /*002c*/ 	.word	0x00000000
        /*0030*/ 	.short	0x0004
        /*0032*/ 	.short	0x001c
        /*0034*/ 	.byte	0x00, 0xf0, 0x11, 0x00


	//----- nvinfo : EIATTR_KPARAM_INFO
	.align		4
.L_97:
        /*0038*/ 	.byte	0x04, 0x17
        /*003a*/ 	.short	(.L_99 - .L_98)
.L_98:
        /*003c*/ 	.word	0x00000000
        /*0040*/ 	.short	0x0003
        /*0042*/ 	.short	0x0018
        /*0044*/ 	.byte	0x00, 0xf0, 0x11, 0x00


	//----- nvinfo : EIATTR_KPARAM_INFO
	.align		4
.L_99:
        /*0048*/ 	.byte	0x04, 0x17
        /*004a*/ 	.short	(.L_101 - .L_100)
.L_100:
        /*004c*/ 	.word	0x00000000
        /*0050*/ 	.short	0x0002
        /*0052*/ 	.short	0x0010
        /*0054*/ 	.byte	0x00, 0xf5, 0x21, 0x00


	//----- nvinfo : EIATTR_KPARAM_INFO
	.align		4
.L_101:
        /*0058*/ 	.byte	0x04, 0x17
        /*005a*/ 	.short	(.L_103 - .L_102)
.L_102:
        /*005c*/ 	.word	0x00000000
        /*0060*/ 	.short	0x0001
        /*0062*/ 	.short	0x0008
        /*0064*/ 	.byte	0x00, 0xf5, 0x21, 0x00


	//----- nvinfo : EIATTR_KPARAM_INFO
	.align		4
.L_103:
        /*0068*/ 	.byte	0x04, 0x17
        /*006a*/ 	.short	(.L_105 - .L_104)
.L_104:
        /*006c*/ 	.word	0x00000000
        /*0070*/ 	.short	0x0000
        /*0072*/ 	.short	0x0000
        /*0074*/ 	.byte	0x00, 0xf5, 0x21, 0x00


	//----- nvinfo : EIATTR_SPARSE_MMA_MASK
	.align		4
.L_105:
        /*0078*/ 	.byte	0x03, 0x50
        /*007a*/ 	.short	0x0000


	//----- nvinfo : EIATTR_MAXREG_COUNT
	.align		4
        /*007c*/ 	.byte	0x03, 0x1b
        /*007e*/ 	.short	0x00ff


	//----- nvinfo : EIATTR_MERCURY_ISA_VERSION
	.align		4
        /*0080*/ 	.byte	0x03, 0x5f
        /*0082*/ 	.short	0x0101


	//----- nvinfo : EIATTR_VRC_CTA_INIT_COUNT
	.align		4
        /*0084*/ 	.byte	0x02, 0x4a
	.zero		1
	.zero		1


	//----- nvinfo : EIATTR_EXIT_INSTR_OFFSETS
	.align		4
        /*0088*/ 	.byte	0x04, 0x1c
        /*008a*/ 	.short	(.L_107 - .L_106)


	//   ....[0]....
.L_106:
        /*008c*/ 	.word	0x000000f0


	//   ....[1]....
        /*0090*/ 	.word	0x00000290


	//----- nvinfo : EIATTR_CBANK_PARAM_SIZE
	.align		4
.L_107:
        /*0094*/ 	.byte	0x03, 0x19
        /*0096*/ 	.short	0x0028


	//----- nvinfo : EIATTR_PARAM_CBANK
	.align		4
        /*0098*/ 	.byte	0x04, 0x0a
        /*009a*/ 	.short	(.L_109 - .L_108)
	.align		4
.L_108:
        /*009c*/ 	.word	index@(.nv.constant0._Z9update_EzPfS_S_iiff)
        /*00a0*/ 	.short	0x0380
        /*00a2*/ 	.short	0x0028


	//----- nvinfo : EIATTR_SW_WAR
	.align		4
.L_109:
        /*00a4*/ 	.byte	0x04, 0x36
        /*00a6*/ 	.short	(.L_111 - .L_110)
.L_110:
        /*00a8*/ 	.word	0x00000008
.L_111:


//--------------------- .nv.callgraph             --------------------------
	.section	.nv.callgraph,"",@"SHT_CUDA_CALLGRAPH"
	.align	4
	.sectionentsize	8
	.align		4
        /*0000*/ 	.word	0x00000000
	.align		4
        /*0004*/ 	.word	0xffffffff
	.align		4
        /*0008*/ 	.word	0x00000000
	.align		4
        /*000c*/ 	.word	0xfffffffe
	.align		4
        /*0010*/ 	.word	0x00000000
	.align		4
        /*0014*/ 	.word	0xfffffffd
	.align		4
        /*0018*/ 	.word	0x00000000
	.align		4
        /*001c*/ 	.word	0xfffffffc


//--------------------- .text._Z6add_JzPfiifffff  --------------------------
	.section	.text._Z6add_JzPfiifffff,"ax",@progbits
	.align	128
        .global         _Z6add_JzPfiifffff
        .type           _Z6add_JzPfiifffff,@function
        .size           _Z6add_JzPfiifffff,(.L_x_22 - _Z6add_JzPfiifffff)
        .other          _Z6add_JzPfiifffff,@"STO_CUDA_ENTRY STV_DEFAULT"
_Z6add_JzPfiifffff:
.text._Z6add_JzPfiifffff:
[----:B------:R-:W-:Y:S01]  /*0000*/  LDC R1, c[0x0][0x37c] ;  /* 0x0000df00ff017b82 */ /* 0x000fe20000000800 */
[----:B------:R-:W0:Y:S01]  /*0010*/  S2R R0, SR_CTAID.Y ;  /* 0x0000000000007919 */ /* 0x000e220000002600 */
[----:B------:R-:W1:Y:S06]  /*0020*/  LDCU UR4, c[0x0][0x360] ;  /* 0x00006c00ff0477ac */ /* 0x000e6c0008000800 */
[----:B------:R-:W2:Y:S01]  /*0030*/  LDC.64 R8, c[0x0][0x388] ;  /* 0x0000e200ff087b82 */ /* 0x000ea20000000a00 */
[----:B------:R-:W0:Y:S01]  /*0040*/  S2R R5, SR_TID.Y ;  /* 0x0000000000057919 */ /* 0x000e220000002200 */
[----:B------:R-:W0:Y:S01]  /*0050*/  LDCU UR5, c[0x0][0x364] ;  /* 0x00006c80ff0577ac */ /* 0x000e220008000800 */
[----:B------:R-:W1:Y:S01]  /*0060*/  S2R R3, SR_CTAID.X ;  /* 0x0000000000037919 */ /* 0x000e620000002500 */
[----:B------:R-:W1:Y:S01]  /*0070*/  S2R R2, SR_TID.X ;  /* 0x0000000000027919 */ /* 0x000e620000002100 */
[----:B0-----:R-:W-:-:S05]  /*0080*/  IMAD R0, R0, UR5, R5 ;  /* 0x0000000500007c24 */ /* 0x001fca000f8e0205 */
[----:B--2---:R-:W-:Y:S01]  /*0090*/  ISETP.NE.AND P0, PT, R0, R9, PT ;  /* 0x000000090000720c */ /* 0x004fe20003f05270 */
[----:B-1----:R-:W-:-:S05]  /*00a0*/  IMAD R3, R3, UR4, R2 ;  /* 0x0000000403037c24 */ /* 0x002fca000f8e0202 */
[----:B------:R-:W-:-:S13]  /*00b0*/  ISETP.NE.OR P0, PT, R3, R8, P0 ;  /* 0x000000080300720c */ /* 0x000fda0000705670 */
[----:B------:R-:W-:Y:S05]  /*00c0*/  @P0 EXIT ;  /* 0x000000000000094d */ /* 0x000fea0003800000 */
[----:B------:R-:W0:Y:S01]  /*00d0*/  LDC.64 R6, c[0x0][0x380] ;  /* 0x0000e000ff067b82 */ /* 0x000e220000000a00 */
[----:B------:R-:W1:Y:S01]  /*00e0*/  LDCU.64 UR4, c[0x0][0x358] ;  /* 0x00006b00ff0477ac */ /* 0x000e620008000a00 */
[----:B------:R-:W-:Y:S01]  /*00f0*/  IMAD R3, R8, 0x65, R9 ;  /* 0x0000006508037824 */ /* 0x000fe200078e0209 */
[----:B------:R-:W2:Y:S05]  /*0100*/  LDCU UR6, c[0x0][0x394] ;  /* 0x00007280ff0677ac */ /* 0x000eaa0008000800 */
[----:B------:R-:W3:Y:S01]  /*0110*/  LDC R4, c[0x0][0x398] ;  /* 0x0000e600ff047b82 */ /* 0x000ee20000000800 */
[----:B0-----:R-:W-:-:S05]  /*0120*/  IMAD.WIDE R6, R3, 0x4, R6 ;  /* 0x0000000403067825 */ /* 0x001fca00078e0206 */
[----:B-1----:R0:W5:Y:S01]  /*0130*/  LDG.E R8, desc[UR4][R6.64] ;  /* 0x0000000406087981 */ /* 0x002162000c1e1900 */
[----:B--2---:R-:W-:Y:S01]  /*0140*/  IMAD.U32 R5, RZ, RZ, UR6 ;  /* 0x00000006ff057e24 */ /* 0x004fe2000f8e00ff */
[----:B---3--:R-:W1:Y:S08]  /*0150*/  MUFU.RCP R0, R4 ;  /* 0x0000000400007308 */ /* 0x008e700000001000 */
[----:B------:R-:W2:Y:S01]  /*0160*/  FCHK P0, R5, R4 ;  /* 0x0000000405007302 */ /* 0x000ea20000000000 */
[----:B-1----:R-:W-:-:S04]  /*0170*/  FFMA R3, R0, -R4, 1 ;  /* 0x3f80000000037423 */ /* 0x002fc80000000804 */
[----:B------:R-:W-:-:S04]  /*0180*/  FFMA R0, R0, R3, R0 ;  /* 0x0000000300007223 */ /* 0x000fc80000000000 */
[----:B------:R-:W-:-:S04]  /*0190*/  FFMA R3, R0, UR6, RZ ;  /* 0x0000000600037c23 */ /* 0x000fc800080000ff */
[----:B------:R-:W-:-:S04]  /*01a0*/  FFMA R2, R3, -R4, UR6 ;  /* 0x0000000603027e23 */ /* 0x000fc80008000804 */
[----:B------:R-:W-:Y:S01]  /*01b0*/  FFMA R0, R0, R2, R3 ;  /* 0x0000000200007223 */ /* 0x000fe20000000003 */
[----:B0-2---:R-:W-:Y:S06]  /*01c0*/  @!P0 BRA `(.L_x_0) ;  /* 0x0000000000088947 */ /* 0x005fec0003800000 */
[----:B------:R-:W-:-:S07]  /*01d0*/  MOV R2, 0x1f0 ;  /* 0x000001f000027802 */ /* 0x000fce0000000f00 */
[----:B-----5:R-:W-:Y:S05]  /*01e0*/  CALL.REL.NOINC `($__internal_1_$__cuda_sm3x_div_rn_noftz_f32_slowpath) ;  /* 0x0000000c00447944 */ /* 0x020fea0003c00000 */
.L_x_0:
[----:B------:R-:W0:Y:S01]  /*01f0*/  LDCU UR6, c[0x0][0x39c] ;  /* 0x00007380ff0677ac */ /* 0x000e220008000800 */
[----:B------:R-:W1:Y:S01]  /*0200*/  LDC R9, c[0x0][0x3a0] ;  /* 0x0000e800ff097b82 */ /* 0x000e620000000800 */
[----:B------:R-:W-:Y:S01]  /*0210*/  IMAD.MOV.U32 R4, RZ, RZ, 0x1 ;  /* 0x00000001ff047424 */ /* 0x000fe200078e00ff */
[----:B0-----:R-:W0:Y:S01]  /*0220*/  F2F.F64.F32 R10, UR6 ;  /* 0x00000006000a7d10 */ /* 0x001e220008201800 */
[----:B------:R-:W1:Y:S07]  /*0230*/  LDCU UR6, c[0x0][0x390] ;  /* 0x00007200ff0677ac */ /* 0x000e6e0008000800 */
[----:B0-----:R-:W0:Y:S01]  /*0240*/  MUFU.RCP64H R5, R11 ;  /* 0x0000000b00057308 */ /* 0x001e220000001800 */
[----:B-1----:R-:W-:-:S04]  /*0250*/  FADD R9, -R9, UR6 ;  /* 0x0000000609097e21 */ /* 0x002fc80008000100 */
[----:B------:R-:W-:Y:S01]  /*0260*/  FMUL R9, R9, R9 ;  /* 0x0000000909097220 */ /* 0x000fe20000400000 */
[----:B0-----:R-:W-:-:S08]  /*0270*/  DFMA R2, -R10, R4, 1 ;  /* 0x3ff000000a02742b */ /* 0x001fd00000000104 */
[----:B------:R-:W-:Y:S02]  /*0280*/  DFMA R12, R2, R2, R2 ;  /* 0x00000002020c722b */ /* 0x000fe40000000002 */
[----:B------:R-:W0:Y:S06]  /*0290*/  F2F.F64.F32 R2, R9 ;  /* 0x0000000900027310 */ /* 0x000e2c0000201800 */
[----:B------:R-:W-:-:S08]  /*02a0*/  DFMA R12, R4, R12, R4 ;  /* 0x0000000c040c722b */ /* 0x000fd00000000004 */
[----:B------:R-:W-:Y:S02]  /*02b0*/  DFMA R4, -R10, R12, 1 ;  /* 0x3ff000000a04742b */ /* 0x000fe4000000010c */
[----:B0-----:R-:W-:-:S06]  /*02c0*/  DMUL R2, R2, -0.5 ;  /* 0xbfe0000002027828 */ /* 0x001fcc0000000000 */
[----:B------:R-:W-:-:S04]  /*02d0*/  DFMA R4, R12, R4, R12 ;  /* 0x000000040c04722b */ /* 0x000fc8000000000c */
[----:B------:R-:W-:-:S04]  /*02e0*/  FSETP.GEU.AND P1, PT, |R3|, 6.5827683646048100446e-37, PT ;  /* 0x036000000300780b */ /* 0x000fc80003f2e200 */
[----:B------:R-:W-:-:S08]  /*02f0*/  DMUL R12, R2, R4 ;  /* 0x00000004020c7228 */ /* 0x000fd00000000000 */
[----:B------:R-:W-:-:S08]  /*0300*/  DFMA R14, -R10, R12, R2 ;  /* 0x0000000c0a0e722b */ /* 0x000fd00000000102 */
[----:B------:R-:W-:-:S10]  /*0310*/  DFMA R4, R4, R14, R12 ;  /* 0x0000000e0404722b */ /* 0x000fd4000000000c */
[----:B------:R-:W-:-:S05]  /*0320*/  FFMA R12, RZ, R11, R5 ;  /* 0x0000000bff0c7223 */ /* 0x000fca0000000005 */
[----:B------:R-:W-:-:S13]  /*0330*/  FSETP.GT.AND P0, PT, |R12|, 1.469367938527859385e-39, PT ;  /* 0x001000000c00780b */ /* 0x000fda0003f04200 */
[----:B------:R-:W-:Y:S05]  /*0340*/  @P0 BRA P1, `(.L_x_1) ;  /* 0x0000000000200947 */ /* 0x000fea0000800000 */
[----:B------:R-:W-:Y:S01]  /*0350*/  IMAD.MOV.U32 R9, RZ, RZ, R2 ;  /* 0x000000ffff097224 */ /* 0x000fe200078e0002 */
[----:B------:R-:W-:Y:S01]  /*0360*/  MOV R22, 0x3b0 ;  /* 0x000003b000167802 */ /* 0x000fe20000000f00 */
[----:B------:R-:W-:Y:S02]  /*0370*/  IMAD.MOV.U32 R14, RZ, RZ, R3 ;  /* 0x000000ffff0e7224 */ /* 0x000fe400078e0003 */
[----:B------:R-:W-:Y:S02]  /*0380*/  IMAD.MOV.U32 R4, RZ, RZ, R10 ;  /* 0x000000ffff047224 */ /* 0x000fe400078e000a */
[----:B------:R-:W-:-:S07]  /*0390*/  IMAD.MOV.U32 R5, RZ, RZ, R11 ;  /* 0x000000ffff057224 */ /* 0x000fce00078e000b */
[----:B-----5:R-:W-:Y:S05]  /*03a0*/  CALL.REL.NOINC `($__internal_0_$__cuda_sm20_div_rn_f64_full) ;  /* 0x00000004005c7944 */ /* 0x020fea0003c00000 */
[----:B------:R-:W-:Y:S02]  /*03b0*/  IMAD.MOV.U32 R4, RZ, RZ, R2 ;  /* 0x000000ffff047224 */ /* 0x000fe400078e0002 */
[----:B------:R-:W-:-:S07]  /*03c0*/  IMAD.MOV.U32 R5, RZ, RZ, R3 ;  /* 0x000000ffff057224 */ /* 0x000fce00078e0003 */
.L_x_1:
[----:B------:R-:W0:Y:S01]  /*03d0*/  MUFU.RCP64H R3, R11 ;  /* 0x0000000b00037308 */ /* 0x000e220000001800 */
[----:B------:R-:W-:Y:S01]  /*03e0*/  IMAD.MOV.U32 R2, RZ, RZ, 0x1 ;  /* 0x00000001ff027424 */ /* 0x000fe200078e00ff */
[----:B------:R-:W-:-:S05]  /*03f0*/  FSETP.GEU.AND P1, PT, |R5|, 6.5827683646048100446e-37, PT ;  /* 0x036000000500780b */ /* 0x000fca0003f2e200 */
[----:B0-----:R-:W-:-:S08]  /*0400*/  DFMA R12, -R10, R2, 1 ;  /* 0x3ff000000a0c742b */ /* 0x001fd00000000102 */
[----:B------:R-:W-:-:S08]  /*0410*/  DFMA R12, R12, R12, R12 ;  /* 0x0000000c0c0c722b */ /* 0x000fd0000000000c */
[----:B------:R-:W-:-:S08]  /*0420*/  DFMA R12, R2, R12, R2 ;  /* 0x0000000c020c722b */ /* 0x000fd00000000002 */
[----:B------:R-:W-:-:S08]  /*0430*/  DFMA R2, -R10, R12, 1 ;  /* 0x3ff000000a02742b */ /* 0x000fd0000000010c */
[----:B------:R-:W-:-:S08]  /*0440*/  DFMA R14, R12, R2, R12 ;  /* 0x000000020c0e722b */ /* 0x000fd0000000000c */
        /* <DEDUP_REMOVED lines=12> */
.L_x_2:
[----:B------:R-:W-:Y:S01]  /*0510*/  IMAD.MOV.U32 R4, RZ, RZ, 0x652b82fe ;  /* 0x652b82feff047424 */ /* 0x000fe200078e00ff */
[----:B------:R-:W-:Y:S01]  /*0520*/  UMOV UR6, 0xfefa39ef ;  /* 0xfefa39ef00067882 */ /* 0x000fe20000000000 */
[----:B------:R-:W-:Y:S01]  /*0530*/  IMAD.MOV.U32 R5, RZ, RZ, 0x3ff71547 ;  /* 0x3ff71547ff057424 */ /* 0x000fe200078e00ff */
[----:B------:R-:W-:Y:S01]  /*0540*/  UMOV UR7, 0x3fe62e42 ;  /* 0x3fe62e4200077882 */ /* 0x000fe20000000000 */
[----:B------:R-:W-:Y:S01]  /*0550*/  FSETP.GEU.AND P0, PT, |R3|, 4.1917929649353027344, PT ;  /* 0x4086232b0300780b */ /* 0x000fe20003f0e200 */
[----:B-----5:R-:W0:Y:S03]  /*0560*/  F2F.F64.F32 R8, R8 ;  /* 0x0000000800087310 */ /* 0x020e260000201800 */
[----:B------:R-:W-:-:S08]  /*0570*/  DFMA R4, R2, R4, 6.75539944105574400000e+15 ;  /* 0x433800000204742b */ /* 0x000fd00000000004 */
[----:B------:R-:W-:-:S08]  /*0580*/  DADD R10, R4, -6.75539944105574400000e+15 ;  /* 0xc3380000040a7429 */ /* 0x000fd00000000000 */
[----:B------:R-:W-:Y:S01]  /*0590*/  DFMA R12, R10, -UR6, R2 ;  /* 0x800000060a0c7c2b */ /* 0x000fe20008000002 */
[----:B------:R-:W-:Y:S01]  /*05a0*/  UMOV UR6, 0x3b39803f ;  /* 0x3b39803f00067882 */ /* 0x000fe20000000000 */
[----:B------:R-:W-:-:S06]  /*05b0*/  UMOV UR7, 0x3c7abc9e ;  /* 0x3c7abc9e00077882 */ /* 0x000fcc0000000000 */
[----:B------:R-:W-:Y:S01]  /*05c0*/  DFMA R10, R10, -UR6, R12 ;  /* 0x800000060a0a7c2b */ /* 0x000fe2000800000c */
[----:B------:R-:W-:Y:S01]  /*05d0*/  UMOV UR6, 0x69ce2bdf ;  /* 0x69ce2bdf00067882 */ /* 0x000fe20000000000 */
[----:B------:R-:W-:Y:S01]  /*05e0*/  IMAD.MOV.U32 R12, RZ, RZ, -0x35dec16 ;  /* 0xfca213eaff0c7424 */ /* 0x000fe200078e00ff */
[----:B------:R-:W-:Y:S01]  /*05f0*/  UMOV UR7, 0x3e5ade15 ;  /* 0x3e5ade1500077882 */ /* 0x000fe20000000000 */
[----:B------:R-:W-:-:S06]  /*0600*/  IMAD.MOV.U32 R13, RZ, RZ, 0x3e928af3 ;  /* 0x3e928af3ff0d7424 */ /* 0x000fcc00078e00ff */
[----:B------:R-:W-:Y:S01]  /*0610*/  DFMA R12, R10, UR6, R12 ;  /* 0x000000060a0c7c2b */ /* 0x000fe2000800000c */
[----:B------:R-:W-:Y:S01]  /*0620*/  UMOV UR6, 0x62401315 ;  /* 0x6240131500067882 */ /* 0x000fe20000000000 */
[----:B------:R-:W-:-:S06]  /*0630*/  UMOV UR7, 0x3ec71dee ;  /* 0x3ec71dee00077882 */ /* 0x000fcc0000000000 */
[----:B------:R-:W-:Y:S01]  /*0640*/  DFMA R12, R10, R12, UR6 ;  /* 0x000000060a0c7e2b */ /* 0x000fe2000800000c */
        /* <DEDUP_REMOVED lines=20> */
[----:B------:R-:W-:-:S08]  /*0790*/  DFMA R12, R10, R12, UR6 ;  /* 0x000000060a0c7e2b */ /* 0x000fd0000800000c */
[C---:B------:R-:W-:Y:S02]  /*07a0*/  DFMA R14, R10.reuse, R12, 1 ;  /* 0x3ff000000a0e742b */ /* 0x040fe4000000000c */
[----:B------:R1:W2:Y:S06]  /*07b0*/  F2F.F64.F32 R12, R0 ;  /* 0x00000000000c7310 */ /* 0x0002ac0000201800 */
[----:B------:R-:W-:-:S10]  /*07c0*/  DFMA R14, R10, R14, 1 ;  /* 0x3ff000000a0e742b */ /* 0x000fd4000000000e */
[----:B------:R-:W-:Y:S02]  /*07d0*/  IMAD R11, R4, 0x100000, R15 ;  /* 0x00100000040b7824 */ /* 0x000fe400078e020f */
[----:B------:R-:W-:Y:S01]  /*07e0*/  IMAD.MOV.U32 R10, RZ, RZ, R14 ;  /* 0x000000ffff0a7224 */ /* 0x000fe200078e000e */
[----:B012---:R-:W-:Y:S06]  /*07f0*/  @!P0 BRA `(.L_x_3) ;  /* 0x0000000000388947 */ /* 0x007fec0003800000 */
[----:B------:R-:W-:Y:S01]  /*0800*/  FSETP.GEU.AND P1, PT, |R3|, 4.2275390625, PT ;  /* 0x408748000300780b */ /* 0x000fe20003f2e200 */
[C---:B------:R-:W-:Y:S02]  /*0810*/  DADD R10, R2.reuse, +INF ;  /* 0x7ff00000020a7429 */ /* 0x040fe40000000000 */
[----:B------:R-:W-:-:S08]  /*0820*/  DSETP.GEU.AND P0, PT, R2, RZ, PT ;  /* 0x000000ff0200722a */ /* 0x000fd00003f0e000 */
[----:B------:R-:W-:Y:S02]  /*0830*/  FSEL R10, R10, RZ, P0 ;  /* 0x000000ff0a0a7208 */ /* 0x000fe40000000000 */
[----:B------:R-:W-:Y:S01]  /*0840*/  FSEL R11, R11, RZ, P0 ;  /* 0x000000ff0b0b7208 */ /* 0x000fe20000000000 */
[----:B------:R-:W-:Y:S06]  /*0850*/  @P1 BRA `(.L_x_3) ;  /* 0x0000000000201947 */ /* 0x000fec0003800000 */
[----:B------:R-:W-:Y:S01]  /*0860*/  LEA.HI R0, R4, R4, RZ, 0x1 ;  /* 0x0000000404007211 */ /* 0x000fe200078f08ff */
[----:B------:R-:W-:-:S03]  /*0870*/  IMAD.MOV.U32 R10, RZ, RZ, R14 ;  /* 0x000000ffff0a7224 */ /* 0x000fc600078e000e */
[----:B------:R-:W-:-:S05]  /*0880*/  SHF.R.S32.HI R11, RZ, 0x1, R0 ;  /* 0x00000001ff0b7819 */ /* 0x000fca0000011400 */
[----:B------:R-:W-:Y:S02]  /*0890*/  IMAD.IADD R2, R4, 0x1, -R11 ;  /* 0x0000000104027824 */ /* 0x000fe400078e0a0b */
[----:B------:R-:W-:-:S03]  /*08a0*/  IMAD R11, R11, 0x100000, R15 ;  /* 0x001000000b0b7824 */ /* 0x000fc600078e020f */
[----:B------:R-:W-:Y:S01]  /*08b0*/  LEA R3, R2, 0x3ff00000, 0x14 ;  /* 0x3ff0000002037811 */ /* 0x000fe200078ea0ff */
[----:B------:R-:W-:-:S06]  /*08c0*/  IMAD.MOV.U32 R2, RZ, RZ, RZ ;  /* 0x000000ffff027224 */ /* 0x000fcc00078e00ff */
[----:B------:R-:W-:-:S11]  /*08d0*/  DMUL R10, R10, R2 ;  /* 0x000000020a0a7228 */ /* 0x000fd60000000000 */
.L_x_3:
[----:B------:R-:W-:-:S10]  /*08e0*/  DFMA R8, R12, -R10, R8 ;  /* 0x8000000a0c08722b */ /* 0x000fd40000000008 */
[----:B------:R-:W0:Y:S02]  /*08f0*/  F2F.F32.F64 R9, R8 ;  /* 0x0000000800097310 */ /* 0x000e240000301000 */
[----:B0-----:R-:W-:Y:S01]  /*0900*/  STG.E desc[UR4][R6.64], R9 ;  /* 0x0000000906007986 */ /* 0x001fe2000c101904 */
[----:B------:R-:W-:Y:S05]  /*0910*/  EXIT ;  /* 0x000000000000794d */ /* 0x000fea0003800000 */
        .weak           $__internal_0_$__cuda_sm20_div_rn_f64_full
        .type           $__internal_0_$__cuda_sm20_div_rn_f64_full,@function
        .size           $__internal_0_$__cuda_sm20_div_rn_f64_full,($__internal_1_$__cuda_sm3x_div_rn_noftz_f32_slowpath - $__internal_0_$__cuda_sm20_div_rn_f64_full)
$__internal_0_$__cuda_sm20_div_rn_f64_full:
[C---:B------:R-:W-:Y:S01]  /*0920*/  FSETP.GEU.AND P0, PT, |R5|.reuse, 1.469367938527859385e-39, PT ;  /* 0x001000000500780b */ /* 0x040fe20003f0e200 */
[----:B------:R-:W-:Y:S01]  /*0930*/  IMAD.MOV.U32 R18, RZ, RZ, 0x1 ;  /* 0x00000001ff127424 */ /* 0x000fe200078e00ff */
[C---:B------:R-:W-:Y:S02]  /*0940*/  LOP3.LUT R12, R5.reuse, 0x800fffff, RZ, 0xc0, !PT ;  /* 0x800fffff050c7812 */ /* 0x040fe400078ec0ff */
[----:B------:R-:W-:Y:S02]  /*0950*/  LOP3.LUT R20, R5, 0x7ff00000, RZ, 0xc0, !PT ;  /* 0x7ff0000005147812 */ /* 0x000fe400078ec0ff */
[----:B------:R-:W-:Y:S01]  /*0960*/  LOP3.LUT R13, R12, 0x3ff00000, RZ, 0xfc, !PT ;  /* 0x3ff000000c0d7812 */ /* 0x000fe200078efcff */
[----:B------:R-:W-:-:S06]  /*0970*/  IMAD.MOV.U32 R12, RZ, RZ, R4 ;  /* 0x000000ffff0c7224 */ /* 0x000fcc00078e0004 */
[----:B------:R-:W-:-:S06]  /*0980*/  @!P0 DMUL R12, R4, 8.98846567431157953865e+307 ;  /* 0x7fe00000040c8828 */ /* 0x000fcc0000000000 */
[----:B------:R-:W0:Y:S02]  /*0990*/  MUFU.RCP64H R19, R13 ;  /* 0x0000000d00137308 */ /* 0x000e240000001800 */
[----:B0-----:R-:W-:-:S08]  /*09a0*/  DFMA R2, R18, -R12, 1 ;  /* 0x3ff000001202742b */ /* 0x001fd0000000080c */
[----:B------:R-:W-:-:S08]  /*09b0*/  DFMA R2, R2, R2, R2 ;  /* 0x000000020202722b */ /* 0x000fd00000000002 */
[----:B------:R-:W-:Y:S01]  /*09c0*/  DFMA R18, R18, R2, R18 ;  /* 0x000000021212722b */ /* 0x000fe20000000012 */
[----:B------:R-:W-:Y:S02]  /*09d0*/  IMAD.MOV.U32 R3, RZ, RZ, R14 ;  /* 0x000000ffff037224 */ /* 0x000fe400078e000e */
[----:B------:R-:W-:Y:S02]  /*09e0*/  IMAD.MOV.U32 R2, RZ, RZ, R9 ;  /* 0x000000ffff027224 */ /* 0x000fe400078e0009 */
[----:B------:R-:W-:Y:S01]  /*09f0*/  IMAD.MOV.U32 R9, RZ, RZ, 0x1ca00000 ;  /* 0x1ca00000ff097424 */ /* 0x000fe200078e00ff */
[----:B------:R-:W-:Y:S02]  /*0a00*/  LOP3.LUT R23, R3, 0x7ff00000, RZ, 0xc0, !PT ;  /* 0x7ff0000003177812 */ /* 0x000fe400078ec0ff */
[----:B------:R-:W-:Y:S01]  /*0a10*/  DFMA R16, R18, -R12, 1 ;  /* 0x3ff000001210742b */ /* 0x000fe2000000080c */
[----:B------:R-:W-:Y:S01]  /*0a20*/  IMAD.MOV.U32 R14, RZ, RZ, R2 ;  /* 0x000000ffff0e7224 */ /* 0x000fe200078e0002 */
[----:B------:R-:W-:Y:S01]  /*0a30*/  ISETP.GE.U32.AND P1, PT, R23, R20, PT ;  /* 0x000000141700720c */ /* 0x000fe20003f26070 */
[----:B------:R-:W-:-:S03]  /*0a40*/  IMAD.MOV.U32 R24, RZ, RZ, R23 ;  /* 0x000000ffff187224 */ /* 0x000fc600078e0017 */
[----:B------:R-:W-:Y:S02]  /*0a50*/  SEL R15, R9, 0x63400000, !P1 ;  /* 0x63400000090f7807 */ /* 0x000fe40004800000 */
[----:B------:R-:W-:Y:S01]  /*0a60*/  DFMA R16, R18, R16, R18 ;  /* 0x000000101210722b */ /* 0x000fe20000000012 */
[----:B------:R-:W-:Y:S02]  /*0a70*/  FSETP.GEU.AND P1, PT, |R3|, 1.469367938527859385e-39, PT ;  /* 0x001000000300780b */ /* 0x000fe40003f2e200 */
[----:B------:R-:W-:-:S11]  /*0a80*/  LOP3.LUT R15, R15, 0x800fffff, R3, 0xf8, !PT ;  /* 0x800fffff0f0f7812 */ /* 0x000fd600078ef803 */
[----:B------:R-:W-:Y:S05]  /*0a90*/  @P1 BRA `(.L_x_4) ;  /* 0x0000000000201947 */ /* 0x000fea0003800000 */
[----:B------:R-:W-:-:S04]  /*0aa0*/  LOP3.LUT R18, R5, 0x7ff00000, RZ, 0xc0, !PT ;  /* 0x7ff0000005127812 */ /* 0x000fc800078ec0ff */
[----:B------:R-:W-:Y:S01]  /*0ab0*/  ISETP.GE.U32.AND P1, PT, R23, R18, PT ;  /* 0x000000121700720c */ /* 0x000fe20003f26070 */
[----:B------:R-:W-:-:S03]  /*0ac0*/  IMAD.MOV.U32 R18, RZ, RZ, RZ ;  /* 0x000000ffff127224 */ /* 0x000fc600078e00ff */
[----:B------:R-:W-:-:S04]  /*0ad0*/  SEL R19, R9, 0x63400000, !P1 ;  /* 0x6340000009137807 */ /* 0x000fc80004800000 */
[----:B------:R-:W-:-:S04]  /*0ae0*/  LOP3.LUT R19, R19, 0x80000000, R3, 0xf8, !PT ;  /* 0x8000000013137812 */ /* 0x000fc800078ef803 */
[----:B------:R-:W-:-:S06]  /*0af0*/  LOP3.LUT R19, R19, 0x100000, RZ, 0xfc, !PT ;  /* 0x0010000013137812 */ /* 0x000fcc00078efcff */
[----:B------:R-:W-:-:S10]  /*0b00*/  DFMA R14, R14, 2, -R18 ;  /* 0x400000000e0e782b */ /* 0x000fd40000000812 */
[----:B------:R-:W-:-:S07]  /*0b10*/  LOP3.LUT R24, R15, 0x7ff00000, RZ, 0xc0, !PT ;  /* 0x7ff000000f187812 */ /* 0x000fce00078ec0ff */
.L_x_4:
[----:B------:R-:W-:Y:S01]  /*0b20*/  IMAD.MOV.U32 R25, RZ, RZ, R20 ;  /* 0x000000ffff197224 */ /* 0x000fe200078e0014 */
[----:B------:R-:W-:Y:S01]  /*0b30*/  @!P0 LOP3.LUT R25, R13, 0x7ff00000, RZ, 0xc0, !PT ;  /* 0x7ff000000d198812 */ /* 0x000fe200078ec0ff */
[----:B------:R-:W-:Y:S01]  /*0b40*/  VIADD R26, R24, 0xffffffff ;  /* 0xffffffff181a7836 */ /* 0x000fe20000000000 */
[----:B------:R-:W-:-:S04]  /*0b50*/  DMUL R18, R16, R14 ;  /* 0x0000000e10127228 */ /* 0x000fc80000000000 */
[----:B------:R-:W-:Y:S01]  /*0b60*/  ISETP.GT.U32.AND P0, PT, R26, 0x7feffffe, PT ;  /* 0x7feffffe1a00780c */ /* 0x000fe20003f04070 */
[----:B------:R-:W-:-:S03]  /*0b70*/  VIADD R26, R25, 0xffffffff ;  /* 0xffffffff191a7836 */ /* 0x000fc60000000000 */
[----:B------:R-:W-:Y:S02]  /*0b80*/  DFMA R20, R18, -R12, R14 ;  /* 0x8000000c1214722b */ /* 0x000fe4000000000e */
[----:B------:R-:W-:-:S06]  /*0b90*/  ISETP.GT.U32.OR P0, PT, R26, 0x7feffffe, P0 ;  /* 0x7feffffe1a00780c */ /* 0x000fcc0000704470 */
[----:B------:R-:W-:-:S07]  /*0ba0*/  DFMA R20, R16, R20, R18 ;  /* 0x000000141014722b */ /* 0x000fce0000000012 */
[----:B------:R-:W-:Y:S05]  /*0bb0*/  @P0 BRA `(.L_x_5) ;  /* 0x00000000006c0947 */ /* 0x000fea0003800000 */
[----:B------:R-:W-:Y:S01]  /*0bc0*/  LOP3.LUT R16, R5, 0x7ff00000, RZ, 0xc0, !PT ;  /* 0x7ff0000005107812 */ /* 0x000fe200078ec0ff */
[----:B------:R-:W-:-:S03]  /*0bd0*/  IMAD.MOV.U32 R18, RZ, RZ, RZ ;  /* 0x000000ffff127224 */ /* 0x000fc600078e00ff */
[CC--:B------:R-:W-:Y:S02]  /*0be0*/  VIADDMNMX R2, R23.reuse, -R16.reuse, 0xb9600000, !PT ;  /* 0xb960000017027446 */ /* 0x0c0fe40007800910 */
[----:B------:R-:W-:Y:S02]  /*0bf0*/  ISETP.GE.U32.AND P0, PT, R23, R16, PT ;  /* 0x000000101700720c */ /* 0x000fe40003f06070 */
[----:B------:R-:W-:Y:S02]  /*0c00*/  VIMNMX R2, PT, PT, R2, 0x46a00000, PT ;  /* 0x46a0000002027848 */ /* 0x000fe40003fe0100 */
[----:B------:R-:W-:-:S05]  /*0c10*/  SEL R9, R9, 0x63400000, !P0 ;  /* 0x6340000009097807 */ /* 0x000fca0004000000 */
[----:B------:R-:W-:-:S04]  /*0c20*/  IMAD.IADD R2, R2, 0x1, -R9 ;  /* 0x0000000102027824 */ /* 0x000fc800078e0a09 */
[----:B------:R-:W-:-:S06]  /*0c30*/  VIADD R19, R2, 0x7fe00000 ;  /* 0x7fe0000002137836 */ /* 0x000fcc0000000000 */
[----:B------:R-:W-:-:S10]  /*0c40*/  DMUL R16, R20, R18 ;  /* 0x0000001214107228 */ /* 0x000fd40000000000 */
[----:B------:R-:W-:-:S13]  /*0c50*/  FSETP.GTU.AND P0, PT, |R17|, 1.469367938527859385e-39, PT ;  /* 0x001000001100780b */ /* 0x000fda0003f0c200 */
[----:B------:R-:W-:Y:S05]  /*0c60*/  @P0 BRA `(.L_x_6) ;  /* 0x0000000000940947 */ /* 0x000fea0003800000 */
[----:B------:R-:W-:Y:S01]  /*0c70*/  DFMA R12, R20, -R12, R14 ;  /* 0x8000000c140c722b */ /* 0x000fe2000000000e */
[----:B------:R-:W-:-:S09]  /*0c80*/  IMAD.MOV.U32 R18, RZ, RZ, RZ ;  /* 0x000000ffff127224 */ /* 0x000fd200078e00ff */
[C---:B------:R-:W-:Y:S02]  /*0c90*/  FSETP.NEU.AND P0, PT, R13.reuse, RZ, PT ;  /* 0x000000ff0d00720b */ /* 0x040fe40003f0d000 */
[----:B------:R-:W-:-:S04]  /*0ca0*/  LOP3.LUT R3, R13, 0x80000000, R5, 0x48, !PT ;  /* 0x800000000d037812 */ /* 0x000fc800078e4805 */
[----:B------:R-:W-:-:S07]  /*0cb0*/  LOP3.LUT R19, R3, R19, RZ, 0xfc, !PT ;  /* 0x0000001303137212 */ /* 0x000fce00078efcff */
[----:B------:R-:W-:Y:S05]  /*0cc0*/  @!P0 BRA `(.L_x_6) ;  /* 0x00000000007c8947 */ /* 0x000fea0003800000 */
[----:B------:R-:W-:Y:S01]  /*0cd0*/  IMAD.MOV R5, RZ, RZ, -R2 ;  /* 0x000000ffff057224 */ /* 0x000fe200078e0a02 */
[----:B------:R-:W-:Y:S01]  /*0ce0*/  DMUL.RP R18, R20, R18 ;  /* 0x0000001214127228 */ /* 0x000fe20000008000 */
[----:B------:R-:W-:-:S06]  /*0cf0*/  IMAD.MOV.U32 R4, RZ, RZ, RZ ;  /* 0x000000ffff047224 */ /* 0x000fcc00078e00ff */
[----:B------:R-:W-:-:S03]  /*0d00*/  DFMA R4, R16, -R4, R20 ;  /* 0x800000041004722b */ /* 0x000fc60000000014 */
[----:B------:R-:W-:-:S03]  /*0d10*/  LOP3.LUT R3, R19, R3, RZ, 0x3c, !PT ;  /* 0x0000000313037212 */ /* 0x000fc600078e3cff */
[----:B------:R-:W-:-:S04]  /*0d20*/  IADD3 R4, PT, PT, -R2, -0x43300000, RZ ;  /* 0xbcd0000002047810 */ /* 0x000fc80007ffe1ff */
[----:B------:R-:W-:-:S04]  /*0d30*/  FSETP.NEU.AND P0, PT, |R5|, R4, PT ;  /* 0x000000040500720b */ /* 0x000fc80003f0d200 */
[----:B------:R-:W-:Y:S02]  /*0d40*/  FSEL R16, R18, R16, !P0 ;  /* 0x0000001012107208 */ /* 0x000fe40004000000 */
[----:B------:R-:W-:Y:S01]  /*0d50*/  FSEL R17, R3, R17, !P0 ;  /* 0x0000001103117208 */ /* 0x000fe20004000000 */
[----:B------:R-:W-:Y:S06]  /*0d60*/  BRA `(.L_x_6) ;  /* 0x0000000000547947 */ /* 0x000fec0003800000 */
.L_x_5:
[----:B------:R-:W-:-:S14]  /*0d70*/  DSETP.NAN.AND P0, PT, R2, R2, PT ;  /* 0x000000020200722a */ /* 0x000fdc0003f08000 */
[----:B------:R-:W-:Y:S05]  /*0d80*/  @P0 BRA `(.L_x_7) ;  /* 0x0000000000440947 */ /* 0x000fea0003800000 */
[----:B------:R-:W-:-:S14]  /*0d90*/  DSETP.NAN.AND P0, PT, R4, R4, PT ;  /* 0x000000040400722a */ /* 0x000fdc0003f08000 */
[----:B------:R-:W-:Y:S05]  /*0da0*/  @P0 BRA `(.L_x_8) ;  /* 0x0000000000300947 */ /* 0x000fea0003800000 */
[----:B------:R-:W-:Y:S01]  /*0db0*/  ISETP.NE.AND P0, PT, R24, R25, PT ;  /* 0x000000191800720c */ /* 0x000fe20003f05270 */
[----:B------:R-:W-:Y:S02]  /*0dc0*/  IMAD.MOV.U32 R16, RZ, RZ, 0x0 ;  /* 0x00000000ff107424 */ /* 0x000fe400078e00ff */
[----:B------:R-:W-:-:S10]  /*0dd0*/  IMAD.MOV.U32 R17, RZ, RZ, -0x80000 ;  /* 0xfff80000ff117424 */ /* 0x000fd400078e00ff */
[----:B------:R-:W-:Y:S05]  /*0de0*/  @!P0 BRA `(.L_x_6) ;  /* 0x0000000000348947 */ /* 0x000fea0003800000 */
[----:B------:R-:W-:Y:S02]  /*0df0*/  ISETP.NE.AND P0, PT, R24, 0x7ff00000, PT ;  /* 0x7ff000001800780c */ /* 0x000fe40003f05270 */
[----:B------:R-:W-:Y:S02]  /*0e00*/  LOP3.LUT R17, R3, 0x80000000, R5, 0x48, !PT ;  /* 0x8000000003117812 */ /* 0x000fe400078e4805 */
[----:B------:R-:W-:-:S13]  /*0e10*/  ISETP.EQ.OR P0, PT, R25, RZ, !P0 ;  /* 0x000000ff1900720c */ /* 0x000fda0004702670 */
[----:B------:R-:W-:Y:S01]  /*0e20*/  @P0 LOP3.LUT R2, R17, 0x7ff00000, RZ, 0xfc, !PT ;  /* 0x7ff0000011020812 */ /* 0x000fe200078efcff */
[----:B------:R-:W-:Y:S02]  /*0e30*/  @!P0 IMAD.MOV.U32 R16, RZ, RZ, RZ ;  /* 0x000000ffff108224 */ /* 0x000fe400078e00ff */
[----:B------:R-:W-:Y:S02]  /*0e40*/  @P0 IMAD.MOV.U32 R16, RZ, RZ, RZ ;  /* 0x000000ffff100224 */ /* 0x000fe400078e00ff */
[----:B------:R-:W-:Y:S01]  /*0e50*/  @P0 IMAD.MOV.U32 R17, RZ, RZ, R2 ;  /* 0x000000ffff110224 */ /* 0x000fe200078e0002 */
[----:B------:R-:W-:Y:S06]  /*0e60*/  BRA `(.L_x_6) ;  /* 0x0000000000147947 */ /* 0x000fec0003800000 */
.L_x_8:
[----:B------:R-:W-:Y:S01]  /*0e70*/  LOP3.LUT R17, R5, 0x80000, RZ, 0xfc, !PT ;  /* 0x0008000005117812 */ /* 0x000fe200078efcff */
[----:B------:R-:W-:Y:S01]  /*0e80*/  IMAD.MOV.U32 R16, RZ, RZ, R4 ;  /* 0x000000ffff107224 */ /* 0x000fe200078e0004 */
[----:B------:R-:W-:Y:S06]  /*0e90*/  BRA `(.L_x_6) ;  /* 0x0000000000087947 */ /* 0x000fec0003800000 */
.L_x_7:
[----:B------:R-:W-:Y:S01]  /*0ea0*/  LOP3.LUT R17, R3, 0x80000, RZ, 0xfc, !PT ;  /* 0x0008000003117812 */ /* 0x000fe200078efcff */
[----:B------:R-:W-:-:S07]  /*0eb0*/  IMAD.MOV.U32 R16, RZ, RZ, R2 ;  /* 0x000000ffff107224 */ /* 0x000fce00078e0002 */
.L_x_6:
[----:B------:R-:W-:Y:S02]  /*0ec0*/  IMAD.MOV.U32 R23, RZ, RZ, 0x0 ;  /* 0x00000000ff177424 */ /* 0x000fe400078e00ff */
[----:B------:R-:W-:Y:S02]  /*0ed0*/  IMAD.MOV.U32 R2, RZ, RZ, R16 ;  /* 0x000000ffff027224 */ /* 0x000fe400078e0010 */
[----:B------:R-:W-:Y:S01]  /*0ee0*/  IMAD.MOV.U32 R3, RZ, RZ, R17 ;  /* 0x000000ffff037224 */ /* 0x000fe200078e0011 */
[----:B------:R-:W-:Y:S06]  /*0ef0*/  RET.REL.NODEC R22 `(_Z6add_JzPfiifffff) ;  /* 0xfffffff016407950 */ /* 0x000fec0003c3ffff */
        .weak           $__internal_1_$__cuda_sm3x_div_rn_noftz_f32_slowpath
        .type           $__internal_1_$__cuda_sm3x_div_rn_noftz_f32_slowpath,@function
        .size           $__internal_1_$__cuda_sm3x_div_rn_noftz_f32_slowpath,(.L_x_22 - $__internal_1_$__cuda_sm3x_div_rn_noftz_f32_slowpath)
$__internal_1_$__cuda_sm3x_div_rn_noftz_f32_slowpath:
[----:B------:R-:W0:Y:S08]  /*0f00*/  LDC R3, c[0x0][0x398] ;  /* 0x0000e600ff037b82 */ /* 0x000e300000000800 */
[----:B------:R-:W1:Y:S08]  /*0f10*/  LDC R0, c[0x0][0x394] ;  /* 0x0000e500ff007b82 */ /* 0x000e700000000800 */
[----:B------:R-:W2:Y:S01]  /*0f20*/  LDC R9, c[0x0][0x394] ;  /* 0x0000e500ff097b82 */ /* 0x000ea20000000800 */
[----:B0-----:R-:W-:-:S07]  /*0f30*/  SHF.R.U32.HI R5, RZ, 0x17, R3 ;  /* 0x00000017ff057819 */ /* 0x001fce0000011603 */
[----:B------:R-:W0:Y:S01]  /*0f40*/  LDC R10, c[0x0][0x398] ;  /* 0x0000e600ff0a7b82 */ /* 0x000e220000000800 */
[----:B------:R-:W-:Y:S02]  /*0f50*/  LOP3.LUT R5, R5, 0xff, RZ, 0xc0, !PT ;  /* 0x000000ff05057812 */ /* 0x000fe400078ec0ff */
[----:B-1----:R-:W-:-:S03]  /*0f60*/  SHF.R.U32.HI R4, RZ, 0x17, R0 ;  /* 0x00000017ff047819 */ /* 0x002fc60000011600 */
[----:B------:R-:W-:Y:S01]  /*0f70*/  VIADD R13, R5, 0xffffffff ;  /* 0xffffffff050d7836 */ /* 0x000fe20000000000 */
[----:B------:R-:W-:-:S04]  /*0f80*/  LOP3.LUT R4, R4, 0xff, RZ, 0xc0, !PT ;  /* 0x000000ff04047812 */ /* 0x000fc800078ec0ff */
[----:B------:R-:W-:Y:S01]  /*0f90*/  ISETP.GT.U32.AND P0, PT, R13, 0xfd, PT ;  /* 0x000000fd0d00780c */ /* 0x000fe20003f04070 */
[----:B------:R-:W-:-:S05]  /*0fa0*/  VIADD R12, R4, 0xffffffff ;  /* 0xffffffff040c7836 */ /* 0x000fca0000000000 */
[----:B------:R-:W-:-:S13]  /*0fb0*/  ISETP.GT.U32.OR P0, PT, R12, 0xfd, P0 ;  /* 0x000000fd0c00780c */ /* 0x000fda0000704470 */
[----:B------:R-:W-:Y:S01]  /*0fc0*/  @!P0 IMAD.MOV.U32 R11, RZ, RZ, RZ ;  /* 0x000000ffff0b8224 */ /* 0x000fe200078e00ff */
[----:B--2---:R-:W-:Y:S06]  /*0fd0*/  @!P0 BRA `(.L_x_9) ;  /* 0x00000000005c8947 */ /* 0x004fec0003800000 */
[----:B------:R-:W-:Y:S02]  /*0fe0*/  FSETP.GTU.FTZ.AND P0, PT, |R0|, +INF , PT ;  /* 0x7f8000000000780b */ /* 0x000fe40003f1c200 */
[----:B------:R-:W-:-:S04]  /*0ff0*/  FSETP.GTU.FTZ.AND P1, PT, |R3|, +INF , PT ;  /* 0x7f8000000300780b */ /* 0x000fc80003f3c200 */
[----:B------:R-:W-:-:S13]  /*1000*/  PLOP3.LUT P0, PT, P0, P1, PT, 0xf8, 0x8f ;  /* 0x00000000008f781c */ /* 0x000fda0000703f70 */
[----:B------:R-:W-:Y:S05]  /*1010*/  @P0 BRA `(.L_x_10) ;  /* 0x0000000400440947 */ /* 0x000fea0003800000 */
[----:B0-----:R-:W-:-:S13]  /*1020*/  LOP3.LUT P0, RZ, R10, 0x7fffffff, R9, 0xc8, !PT ;  /* 0x7fffffff0aff7812 */ /* 0x001fda000780c809 */
[----:B------:R-:W-:Y:S05]  /*1030*/  @!P0 BRA `(.L_x_11) ;  /* 0x0000000400348947 */ /* 0x000fea0003800000 */
[C---:B------:R-:W-:Y:S02]  /*1040*/  FSETP.NEU.FTZ.AND P2, PT, |R0|.reuse, +INF , PT ;  /* 0x7f8000000000780b */ /* 0x040fe40003f5d200 */
[----:B------:R-:W-:Y:S02]  /*1050*/  FSETP.NEU.FTZ.AND P1, PT, |R3|, +INF , PT ;  /* 0x7f8000000300780b */ /* 0x000fe40003f3d200 */
[----:B------:R-:W-:-:S11]  /*1060*/  FSETP.NEU.FTZ.AND P0, PT, |R0|, +INF , PT ;  /* 0x7f8000000000780b */ /* 0x000fd60003f1d200 */
[----:B------:R-:W-:Y:S05]  /*1070*/  @!P1 BRA !P2, `(.L_x_11) ;  /* 0x0000000400249947 */ /* 0x000fea0005000000 */
[----:B------:R-:W-:-:S04]  /*1080*/  LOP3.LUT P2, RZ, R9, 0x7fffffff, RZ, 0xc0, !PT ;  /* 0x7fffffff09ff7812 */ /* 0x000fc8000784c0ff */
[----:B------:R-:W-:-:S13]  /*1090*/  PLOP3.LUT P1, PT, P1, P2, PT, 0x2f, 0xf2 ;  /* 0x0000000000f2781c */ /* 0x000fda0000f24577 */
[----:B------:R-:W-:Y:S05]  /*10a0*/  @P1 BRA `(.L_x_12) ;  /* 0x0000000400101947 */ /* 0x000fea0003800000 */
[----:B------:R-:W-:-:S04]  /*10b0*/  LOP3.LUT P1, RZ, R10, 0x7fffffff, RZ, 0xc0, !PT ;  /* 0x7fffffff0aff7812 */ /* 0x000fc8000782c0ff */
[----:B------:R-:W-:-:S13]  /*10c0*/  PLOP3.LUT P0, PT, P0, P1, PT, 0x2f, 0xf2 ;  /* 0x0000000000f2781c */ /* 0x000fda0000702577 */
[----:B------:R-:W-:Y:S05]  /*10d0*/  @P0 BRA `(.L_x_13) ;  /* 0x0000000000f80947 */ /* 0x000fea0003800000 */
[----:B------:R-:W-:Y:S02]  /*10e0*/  ISETP.GE.AND P0, PT, R12, RZ, PT ;  /* 0x000000ff0c00720c */ /* 0x000fe40003f06270 */
[----:B------:R-:W-:-:S11]  /*10f0*/  ISETP.GE.AND P1, PT, R13, RZ, PT ;  /* 0x000000ff0d00720c */ /* 0x000fd60003f26270 */
[----:B------:R-:W-:Y:S02]  /*1100*/  @P0 IMAD.MOV.U32 R11, RZ, RZ, RZ ;  /* 0x000000ffff0b0224 */ /* 0x000fe400078e00ff */
[----:B------:R-:W-:Y:S01]  /*1110*/  @!P0 FFMA R9, R0, 1.84467440737095516160e+19, RZ ;  /* 0x5f80000000098823 */ /* 0x000fe200000000ff */
[----:B------:R-:W-:Y:S02]  /*1120*/  @!P0 IMAD.MOV.U32 R11, RZ, RZ, -0x40 ;  /* 0xffffffc0ff0b8424 */ /* 0x000fe400078e00ff */
[----:B------:R-:W-:Y:S02]  /*1130*/  @!P1 FFMA R10, R3, 1.84467440737095516160e+19, RZ ;  /* 0x5f800000030a9823 */ /* 0x000fe400000000ff */
[----:B------:R-:W-:-:S07]  /*1140*/  @!P1 VIADD R11, R11, 0x40 ;  /* 0x000000400b0b9836 */ /* 0x000fce0000000000 */
.L_x_9:
[----:B------:R-:W-:Y:S01]  /*1150*/  LEA R3, R5, 0xc0800000, 0x17 ;  /* 0xc080000005037811 */ /* 0x000fe200078eb8ff */
[----:B------:R-:W-:-:S04]  /*1160*/  VIADD R4, R4, 0xffffff81 ;  /* 0xffffff8104047836 */ /* 0x000fc80000000000 */
[----:B0-----:R-:W-:Y:S02]  /*1170*/  IMAD.IADD R3, R10, 0x1, -R3 ;  /* 0x000000010a037824 */ /* 0x001fe400078e0a03 */
[C---:B------:R-:W-:Y:S01]  /*1180*/  IMAD R0, R4.reuse, -0x800000, R9 ;  /* 0xff80000004007824 */ /* 0x040fe200078e0209 */
[----:B------:R-:W-:Y:S01]  /*1190*/  IADD3 R4, PT, PT, R4, 0x7f, -R5 ;  /* 0x0000007f04047810 */ /* 0x000fe20007ffe805 */
[----:B------:R-:W0:Y:S01]  /*11a0*/  MUFU.RCP R10, R3 ;  /* 0x00000003000a7308 */ /* 0x000e220000001000 */
[----:B------:R-:W-:-:S03]  /*11b0*/  FADD.FTZ R13, -R3, -RZ ;  /* 0x800000ff030d7221 */ /* 0x000fc60000010100 */
[----:B------:R-:W-:Y:S02]  /*11c0*/  IMAD.IADD R4, R4, 0x1, R11 ;  /* 0x0000000104047824 */ /* 0x000fe400078e020b */
[----:B0-----:R-:W-:-:S04]  /*11d0*/  FFMA R15, R10, R13, 1 ;  /* 0x3f8000000a0f7423 */ /* 0x001fc8000000000d */
[----:B------:R-:W-:-:S04]  /*11e0*/  FFMA R12, R10, R15, R10 ;  /* 0x0000000f0a0c7223 */ /* 0x000fc8000000000a */
[----:B------:R-:W-:-:S04]  /*11f0*/  FFMA R9, R0, R12, RZ ;  /* 0x0000000c00097223 */ /* 0x000fc800000000ff */
[----:B------:R-:W-:-:S04]  /*1200*/  FFMA R10, R13, R9, R0 ;  /* 0x000000090d0a7223 */ /* 0x000fc80000000000 */
[----:B------:R-:W-:-:S04]  /*1210*/  FFMA R9, R12, R10, R9 ;  /* 0x0000000a0c097223 */ /* 0x000fc80000000009 */
[----:B------:R-:W-:-:S04]  /*1220*/  FFMA R10, R13, R9, R0 ;  /* 0x000000090d0a7223 */ /* 0x000fc80000000000 */
[----:B------:R-:W-:-:S05]  /*1230*/  FFMA R0, R12, R10, R9 ;  /* 0x0000000a0c007223 */ /* 0x000fca0000000009 */
[----:B------:R-:W-:-:S04]  /*1240*/  SHF.R.U32.HI R3, RZ, 0x17, R0 ;  /* 0x00000017ff037819 */ /* 0x000fc80000011600 */
[----:B------:R-:W-:-:S05]  /*1250*/  LOP3.LUT R3, R3, 0xff, RZ, 0xc0, !PT ;  /* 0x000000ff03037812 */ /* 0x000fca00078ec0ff */
[----:B------:R-:W-:-:S04]  /*1260*/  IMAD.IADD R11, R3, 0x1, R4 ;  /* 0x00000001030b7824 */ /* 0x000fc800078e0204 */
[----:B------:R-:W-:-:S05]  /*1270*/  VIADD R3, R11, 0xffffffff ;  /* 0xffffffff0b037836 */ /* 0x000fca0000000000 */
[----:B------:R-:W-:-:S13]  /*1280*/  ISETP.GE.U32.AND P0, PT, R3, 0xfe, PT ;  /* 0x000000fe0300780c */ /* 0x000fda0003f06070 */
[----:B------:R-:W-:Y:S05]  /*1290*/  @!P0 BRA `(.L_x_14) ;  /* 0x0000000000808947 */ /* 0x000fea0003800000 */
[----:B------:R-:W-:-:S13]  /*12a0*/  ISETP.GT.AND P0, PT, R11, 0xfe, PT ;  /* 0x000000fe0b00780c */ /* 0x000fda0003f04270 */
[----:B------:R-:W-:Y:S05]  /*12b0*/  @P0 BRA `(.L_x_15) ;  /* 0x00000000006c0947 */ /* 0x000fea0003800000 */
[----:B------:R-:W-:-:S13]  /*12c0*/  ISETP.GE.AND P0, PT, R11, 0x1, PT ;  /* 0x000000010b00780c */ /* 0x000fda0003f06270 */
[----:B------:R-:W-:Y:S05]  /*12d0*/  @P0 BRA `(.L_x_16) ;  /* 0x0000000000980947 */ /* 0x000fea0003800000 */
[----:B------:R-:W-:Y:S02]  /*12e0*/  ISETP.GE.AND P0, PT, R11, -0x18, PT ;  /* 0xffffffe80b00780c */ /* 0x000fe40003f06270 */
[----:B------:R-:W-:-:S11]  /*12f0*/  LOP3.LUT R0, R0, 0x80000000, RZ, 0xc0, !PT ;  /* 0x8000000000007812 */ /* 0x000fd600078ec0ff */
[----:B------:R-:W-:Y:S05]  /*1300*/  @!P0 BRA `(.L_x_16) ;  /* 0x00000000008c8947 */ /* 0x000fea0003800000 */
[CCC-:B------:R-:W-:Y:S01]  /*1310*/  FFMA.RZ R3, R12.reuse, R10.reuse, R9.reuse ;  /* 0x0000000a0c037223 */ /* 0x1c0fe2000000c009 */
[CCC-:B------:R-:W-:Y:S01]  /*1320*/  FFMA.RM R4, R12.reuse, R10.reuse, R9.reuse ;  /* 0x0000000a0c047223 */ /* 0x1c0fe20000004009 */
[C---:B------:R-:W-:Y:S02]  /*1330*/  ISETP.NE.AND P2, PT, R11.reuse, RZ, PT ;  /* 0x000000ff0b00720c */ /* 0x040fe40003f45270 */
[----:B------:R-:W-:Y:S02]  /*1340*/  ISETP.NE.AND P1, PT, R11, RZ, PT ;  /* 0x000000ff0b00720c */ /* 0x000fe40003f25270 */
[----:B------:R-:W-:Y:S01]  /*1350*/  LOP3.LUT R5, R3, 0x7fffff, RZ, 0xc0, !PT ;  /* 0x007fffff03057812 */ /* 0x000fe200078ec0ff */
[----:B------:R-:W-:Y:S01]  /*1360*/  FFMA.RP R3, R12, R10, R9 ;  /* 0x0000000a0c037223 */ /* 0x000fe20000008009 */
[----:B------:R-:W-:Y:S02]  /*1370*/  VIADD R10, R11, 0x20 ;  /* 0x000000200b0a7836 */ /* 0x000fe40000000000 */
[----:B------:R-:W-:Y:S01]  /*1380*/  LOP3.LUT R5, R5, 0x800000, RZ, 0xfc, !PT ;  /* 0x0080000005057812 */ /* 0x000fe200078efcff */
[----:B------:R-:W-:Y:S01]  /*1390*/  IMAD.MOV R9, RZ, RZ, -R11 ;  /* 0x000000ffff097224 */ /* 0x000fe200078e0a0b */
[----:B------:R-:W-:-:S02]  /*13a0*/  FSETP.NEU.FTZ.AND P0, PT, R3, R4, PT ;  /* 0x000000040300720b */ /* 0x000fc40003f1d000 */
[----:B------:R-:W-:Y:S02]  /*13b0*/  SHF.L.U32 R10, R5, R10, RZ ;  /* 0x0000000a050a7219 */ /* 0x000fe400000006ff */
[----:B------:R-:W-:Y:S02]  /*13c0*/  SEL R4, R9, RZ, P2 ;  /* 0x000000ff09047207 */ /* 0x000fe40001000000 */
[----:B------:R-:W-:Y:S02]  /*13d0*/  ISETP.NE.AND P1, PT, R10, RZ, P1 ;  /* 0x000000ff0a00720c */ /* 0x000fe40000f25270 */
[----:B------:R-:W-:Y:S02]  /*13e0*/  SHF.R.U32.HI R4, RZ, R4, R5 ;  /* 0x00000004ff047219 */ /* 0x000fe40000011605 */
[----:B------:R-:W-:Y:S02]  /*13f0*/  PLOP3.LUT P0, PT, P0, P1, PT, 0xf8, 0x8f ;  /* 0x00000000008f781c */ /* 0x000fe40000703f70 */
[----:B------:R-:W-:-:S02]  /*1400*/  SHF.R.U32.HI R10, RZ, 0x1, R4 ;  /* 0x00000001ff0a7819 */ /* 0x000fc40000011604 */
[----:B------:R-:W-:-:S04]  /*1410*/  SEL R3, RZ, 0x1, !P0 ;  /* 0x00000001ff037807 */ /* 0x000fc80004000000 */
[----:B------:R-:W-:-:S04]  /*1420*/  LOP3.LUT R3, R3, 0x1, R10, 0xf8, !PT ;  /* 0x0000000103037812 */ /* 0x000fc800078ef80a */
[----:B------:R-:W-:-:S05]  /*1430*/  LOP3.LUT R3, R3, R4, RZ, 0xc0, !PT ;  /* 0x0000000403037212 */ /* 0x000fca00078ec0ff */
[----:B------:R-:W-:-:S05]  /*1440*/  IMAD.IADD R3, R10, 0x1, R3 ;  /* 0x000000010a037824 */ /* 0x000fca00078e0203 */
[----:B------:R-:W-:Y:S01]  /*1450*/  LOP3.LUT R0, R3, R0, RZ, 0xfc, !PT ;  /* 0x0000000003007212 */ /* 0x000fe200078efcff */
[----:B------:R-:W-:Y:S06]  /*1460*/  BRA `(.L_x_16) ;  /* 0x0000000000347947 */ /* 0x000fec0003800000 */
.L_x_15:
[----:B------:R-:W-:-:S04]  /*1470*/  LOP3.LUT R0, R0, 0x80000000, RZ, 0xc0, !PT ;  /* 0x8000000000007812 */ /* 0x000fc800078ec0ff */
[----:B------:R-:W-:Y:S01]  /*1480*/  LOP3.LUT R0, R0, 0x7f800000, RZ, 0xfc, !PT ;  /* 0x7f80000000007812 */ /* 0x000fe200078efcff */
[----:B------:R-:W-:Y:S06]  /*1490*/  BRA `(.L_x_16) ;  /* 0x0000000000287947 */ /* 0x000fec0003800000 */
.L_x_14:
[----:B------:R-:W-:Y:S01]  /*14a0*/  IMAD R0, R4, 0x800000, R0 ;  /* 0x0080000004007824 */ /* 0x000fe200078e0200 */
[----:B------:R-:W-:Y:S06]  /*14b0*/  BRA `(.L_x_16) ;  /* 0x0000000000207947 */ /* 0x000fec0003800000 */
.L_x_13:
[----:B------:R-:W-:-:S04]  /*14c0*/  LOP3.LUT R0, R10, 0x80000000, R9, 0x48, !PT ;  /* 0x800000000a007812 */ /* 0x000fc800078e4809 */
[----:B------:R-:W-:Y:S01]  /*14d0*/  LOP3.LUT R0, R0, 0x7f800000, RZ, 0xfc, !PT ;  /* 0x7f80000000007812 */ /* 0x000fe200078efcff */
[----:B------:R-:W-:Y:S06]  /*14e0*/  BRA `(.L_x_16) ;  /* 0x0000000000147947 */ /* 0x000fec0003800000 */
.L_x_12:
[----:B------:R-:W-:Y:S01]  /*14f0*/  LOP3.LUT R0, R10, 0x80000000, R9, 0x48, !PT ;  /* 0x800000000a007812 */ /* 0x000fe200078e4809 */
[----:B------:R-:W-:Y:S06]  /*1500*/  BRA `(.L_x_16) ;  /* 0x00000000000c7947 */ /* 0x000fec0003800000 */
.L_x_11:
[----:B------:R-:W0:Y:S01]  /*1510*/  MUFU.RSQ R0, -QNAN ;  /* 0xffc0000000007908 */ /* 0x000e220000001400 */
[----:B------:R-:W-:Y:S05]  /*1520*/  BRA `(.L_x_16) ;  /* 0x0000000000047947 */ /* 0x000fea0003800000 */
.L_x_10:
[----:B------:R-:W-:-:S07]  /*1530*/  FADD.FTZ R0, R0, R3 ;  /* 0x0000000300007221 */ /* 0x000fce0000010000 */
.L_x_16:
[----:B------:R-:W-:-:S04]  /*1540*/  IMAD.MOV.U32 R3, RZ, RZ, 0x0 ;  /* 0x00000000ff037424 */ /* 0x000fc800078e00ff */
[----:B0-----:R-:W-:Y:S05]  /*1550*/  RET.REL.NODEC R2 `(_Z6add_JzPfiifffff) ;  /* 0xffffffe802a87950 */ /* 0x001fea0003c3ffff */
.L_x_17:
[----:B------:R-:W-:-:S00]  /*1560*/  BRA `(.L_x_17) ;  /* 0xfffffffc00fc7947 */ /* 0x000fc0000383ffff */
[----:B------:R-:W-:-:S00]  /*1570*/  NOP ;  /* 0x0000000000007918 */ /* 0x000fc00000000000 */
        /* <DEDUP_REMOVED lines=8> */
.L_x_22:


//--------------------- .text._Z9update_HyPfS_iif --------------------------
	.section	.text._Z9update_HyPfS_iif,"ax",@progbits
	.align	128
        .global         _Z9update_HyPfS_iif
        .type           _Z9update_HyPfS_iif,@function
        .size           _Z9update_HyPfS_iif,(.L_x_24 - _Z9update_HyPfS_iif)
        .other          _Z9update_HyPfS_iif,@"STO_CUDA_ENTRY STV_DEFAULT"
_Z9update_HyPfS_iif:
.text._Z9update_HyPfS_iif:
[----:B------:R-:W-:Y:S01]  /*0000*/  LDC R1, c[0x0][0x37c] ;  /* 0x0000df00ff017b82 */ /* 0x000fe20000000800 */
[----:B------:R-:W0:Y:S01]  /*0010*/  S2R R0, SR_CTAID.X ;  /* 0x0000000000007919 */ /* 0x000e220000002500 */
[----:B------:R-:W0:Y:S01]  /*0020*/  LDCU UR4, c[0x0][0x360] ;  /* 0x00006c00ff0477ac */ /* 0x000e220008000800 */
[----:B------:R-:W0:Y:S01]  /*0030*/  S2R R3, SR_TID.X ;  /* 0x0000000000037919 */ /* 0x000e220000002100 */
[----:B------:R-:W1:Y:S01]  /*0040*/  LDCU UR5, c[0x0][0x364] ;  /* 0x00006c80ff0577ac */ /* 0x000e620008000800 */
[----:B------:R-:W1:Y:S01]  /*0050*/  S2R R6, SR_CTAID.Y ;  /* 0x0000000000067919 */ /* 0x000e620000002600 */
[----:B------:R-:W2:Y:S01]  /*0060*/  LDCU.64 UR6, c[0x0][0x390] ;  /* 0x00007200ff0677ac */ /* 0x000ea20008000a00 */
[----:B------:R-:W1:Y:S01]  /*0070*/  S2R R5, SR_TID.Y ;  /* 0x0000000000057919 */ /* 0x000e620000002200 */
[----:B0-----:R-:W-:-:S05]  /*0080*/  IMAD R0, R0, UR4, R3 ;  /* 0x0000000400007c24 */ /* 0x001fca000f8e0203 */
[----:B--2---:R-:W-:Y:S01]  /*0090*/  ISETP.GE.AND P0, PT, R0, UR6, PT ;  /* 0x0000000600007c0c */ /* 0x004fe2000bf06270 */
[----:B-1----:R-:W-:-:S03]  /*00a0*/  IMAD R6, R6, UR5, R5 ;  /* 0x0000000506067c24 */ /* 0x002fc6000f8e0205 */
[----:B------:R-:W-:Y:S02]  /*00b0*/  ISETP.GT.AND P0, PT, R0, -0x1, !P0 ;  /* 0xffffffff0000780c */ /* 0x000fe40004704270 */
[----:B------:R-:W-:-:S04]  /*00c0*/  ISETP.GE.AND P1, PT, R6, UR7, PT ;  /* 0x0000000706007c0c */ /* 0x000fc8000bf26270 */
[----:B------:R-:W-:-:S04]  /*00d0*/  ISETP.NE.AND P1, PT, R6, RZ, !P1 ;  /* 0x000000ff0600720c */ /* 0x000fc80004f25270 */
[----:B------:R-:W-:-:S13]  /*00e0*/  PLOP3.LUT P0, PT, P0, P1, PT, 0x80, 0x8 ;  /* 0x000000000008781c */ /* 0x000fda0000703070 */
[----:B------:R-:W-:Y:S05]  /*00f0*/  @!P0 EXIT ;  /* 0x000000000000894d */ /* 0x000fea0003800000 */
[----:B------:R-:W0:Y:S01]  /*0100*/  LDC.64 R4, c[0x0][0x388] ;  /* 0x0000e200ff047b82 */ /* 0x000e220000000a00 */
[----:B------:R-:W-:Y:S01]  /*0110*/  IMAD R7, R0, UR7, R0 ;  /* 0x0000000700077c24 */ /* 0x000fe2000f8e0200 */
[----:B------:R-:W1:Y:S04]  /*0120*/  LDCU.64 UR4, c[0x0][0x358] ;  /* 0x00006b00ff0477ac */ /* 0x000e680008000a00 */
[----:B------:R-:W-:Y:S01]  /*0130*/  IADD3 R9, PT, PT, R6, R7, RZ ;  /* 0x0000000706097210 */ /* 0x000fe20007ffe0ff */
[----:B------:R-:W2:Y:S01]  /*0140*/  LDCU UR6, c[0x0][0x398] ;  /* 0x00007300ff0677ac */ /* 0x000ea20008000800 */
[----:B------:R-:W3:Y:S02]  /*0150*/  LDC.64 R2, c[0x0][0x380] ;  /* 0x0000e000ff027b82 */ /* 0x000ee40000000a00 */
[C---:B------:R-:W-:Y:S01]  /*0160*/  IADD3.X R11, PT, PT, R9.reuse, UR7, RZ, PT, !PT ;  /* 0x00000007090b7c10 */ /* 0x040fe2000bffe4ff */
[----:B0-----:R-:W-:-:S04]  /*0170*/  IMAD.WIDE.U32 R6, R9, 0x4, R4 ;  /* 0x0000000409067825 */ /* 0x001fc800078e0004 */
[----:B------:R-:W-:Y:S02]  /*0180*/  IMAD.WIDE.U32 R4, R11, 0x4, R4 ;  /* 0x000000040b047825 */ /* 0x000fe400078e0004 */
[----:B-1----:R-:W4:Y:S02]  /*0190*/  LDG.E R7, desc[UR4][R6.64] ;  /* 0x0000000406077981 */ /* 0x002f24000c1e1900 */
[----:B---3--:R-:W-:Y:S02]  /*01a0*/  IMAD.WIDE.U32 R2, R9, 0x4, R2 ;  /* 0x0000000409027825 */ /* 0x008fe400078e0002 */
[----:B------:R-:W4:Y:S04]  /*01b0*/  LDG.E R4, desc[UR4][R4.64] ;  /* 0x0000000404047981 */ /* 0x000f28000c1e1900 */
[----:B------:R-:W2:Y:S01]  /*01c0*/  LDG.E R0, desc[UR4][R2.64] ;  /* 0x0000000402007981 */ /* 0x000ea2000c1e1900 */
[----:B----4-:R-:W-:-:S04]  /*01d0*/  FADD R9, R4, -R7 ;  /* 0x8000000704097221 */ /* 0x010fc80000000000 */
[----:B--2---:R-:W-:-:S05]  /*01e0*/  FFMA R9, R9, UR6, R0 ;  /* 0x0000000609097c23 */ /* 0x004fca0008000000 */
[----:B------:R-:W-:Y:S01]  /*01f0*/  STG.E desc[UR4][R2.64], R9 ;  /* 0x0000000902007986 */ /* 0x000fe2000c101904 */
[----:B------:R-:W-:Y:S05]  /*0200*/  EXIT ;  /* 0x000000000000794d */ /* 0x000fea0003800000 */
.L_x_18:
        /* <DEDUP_REMOVED lines=15> */
.L_x_24:


//--------------------- .text._Z9update_HxPfS_iif --------------------------
	.section	.text._Z9update_HxPfS_iif,"ax",@progbits
	.align	128
        .global         _Z9update_HxPfS_iif
        .type           _Z9update_HxPfS_iif,@function
        .size           _Z9update_HxPfS_iif,(.L_x_25 - _Z9update_HxPfS_iif)
        .other          _Z9update_HxPfS_iif,@"STO_CUDA_ENTRY STV_DEFAULT"
_Z9update_HxPfS_iif:
.text._Z9update_HxPfS_iif:
[----:B------:R-:W-:Y:S01]  /*0000*/  LDC R1, c[0x0][0x37c] ;  /* 0x0000df00ff017b82 */ /* 0x000fe20000000800 */
[----:B------:R-:W0:Y:S01]  /*0010*/  S2R R7, SR_CTAID.Y ;  /* 0x0000000000077919 */ /* 0x000e220000002600 */
[----:B------:R-:W1:Y:S01]  /*0020*/  LDCU UR4, c[0x0][0x360] ;  /* 0x00006c00ff0477ac */ /* 0x000e620008000800 */
[----:B------:R-:W0:Y:S01]  /*0030*/  S2R R2, SR_TID.Y ;  /* 0x0000000000027919 */ /* 0x000e220000002200 */
[----:B------:R-:W0:Y:S01]  /*0040*/  LDCU UR5, c[0x0][0x364] ;  /* 0x00006c80ff0577ac */ /* 0x000e220008000800 */
[----:B------:R-:W1:Y:S01]  /*0050*/  S2R R0, SR_CTAID.X ;  /* 0x0000000000007919 */ /* 0x000e620000002500 */
[----:B------:R-:W2:Y:S01]  /*0060*/  LDCU.64 UR6, c[0x0][0x390] ;  /* 0x00007200ff0677ac */ /* 0x000ea20008000a00 */
[----:B------:R-:W1:Y:S01]  /*0070*/  S2R R3, SR_TID.X ;  /* 0x0000000000037919 */ /* 0x000e620000002100 */
[----:B0-----:R-:W-:-:S05]  /*0080*/  IMAD R7, R7, UR5, R2 ;  /* 0x0000000507077c24 */ /* 0x001fca000f8e0202 */
[----:B--2---:R-:W-:Y:S01]  /*0090*/  ISETP.GE.AND P0, PT, R7, UR7, PT ;  /* 0x0000000707007c0c */ /* 0x004fe2000bf06270 */
[----:B-1----:R-:W-:-:S05]  /*00a0*/  IMAD R0, R0, UR4, R3 ;  /* 0x0000000400007c24 */ /* 0x002fca000f8e0203 */
[----:B------:R-:W-:-:S04]  /*00b0*/  ISETP.GE.OR P0, PT, R0, UR6, P0 ;  /* 0x0000000600007c0c */ /* 0x000fc80008706670 */
[----:B------:R-:W-:-:S13]  /*00c0*/  ISETP.LT.OR P0, PT, R0, 0x1, P0 ;  /* 0x000000010000780c */ /* 0x000fda0000701670 */
[----:B------:R-:W-:Y:S05]  /*00d0*/  @P0 EXIT ;  /* 0x000000000000094d */ /* 0x000fea0003800000 */
[----:B------:R-:W0:Y:S01]  /*00e0*/  LDC.64 R4, c[0x0][0x388] ;  /* 0x0000e200ff047b82 */ /* 0x000e220000000a00 */
[----:B------:R-:W1:Y:S01]  /*00f0*/  LDCU.64 UR4, c[0x0][0x358] ;  /* 0x00006b00ff0477ac */ /* 0x000e620008000a00 */
[C---:B------:R-:W-:Y:S01]  /*0100*/  IMAD R7, R0.reuse, UR7, R7 ;  /* 0x0000000700077c24 */ /* 0x040fe2000f8e0207 */
[----:B------:R-:W2:Y:S04]  /*0110*/  LDCU UR6, c[0x0][0x398] ;  /* 0x00007300ff0677ac */ /* 0x000ea80008000800 */
[----:B------:R-:W-:Y:S01]  /*0120*/  IADD3 R9, PT, PT, R0, R7, RZ ;  /* 0x0000000700097210 */ /* 0x000fe20007ffe0ff */
[----:B------:R-:W3:Y:S04]  /*0130*/  LDC.64 R2, c[0x0][0x380] ;  /* 0x0000e000ff027b82 */ /* 0x000ee80000000a00 */
[----:B0-----:R-:W-:-:S05]  /*0140*/  IMAD.WIDE.U32 R4, R9, 0x4, R4 ;  /* 0x0000000409047825 */ /* 0x001fca00078e0004 */
[----:B-1----:R-:W4:Y:S01]  /*0150*/  LDG.E R6, desc[UR4][R4.64+0x4] ;  /* 0x0000040404067981 */ /* 0x002f22000c1e1900 */
[----:B---3--:R-:W-:-:S03]  /*0160*/  IMAD.WIDE.U32 R2, R7, 0x4, R2 ;  /* 0x0000000407027825 */ /* 0x008fc600078e0002 */
[----:B------:R-:W4:Y:S04]  /*0170*/  LDG.E R7, desc[UR4][R4.64] ;  /* 0x0000000404077981 */ /* 0x000f28000c1e1900 */
[----:B------:R-:W2:Y:S01]  /*0180*/  LDG.E R0, desc[UR4][R2.64] ;  /* 0x0000000402007981 */ /* 0x000ea2000c1e1900 */
[----:B----4-:R-:W-:-:S04]  /*0190*/  FADD R7, R6, -R7 ;  /* 0x8000000706077221 */ /* 0x010fc80000000000 */
[----:B--2---:R-:W-:-:S05]  /*01a0*/  FFMA R7, -R7, UR6, R0 ;  /* 0x0000000607077c23 */ /* 0x004fca0008000100 */
[----:B------:R-:W-:Y:S01]  /*01b0*/  STG.E desc[UR4][R2.64], R7 ;  /* 0x0000000702007986 */ /* 0x000fe2000c101904 */
[----:B------:R-:W-:Y:S05]  /*01c0*/  EXIT ;  /* 0x000000000000794d */ /* 0x000fea0003800000 */
.L_x_19:
        /* <DEDUP_REMOVED lines=11> */
.L_x_25:


//--------------------- .text._Z9update_EzPfS_S_iiff --------------------------
	.section	.text._Z9update_EzPfS_S_iiff,"ax",@progbits
	.align	128
        .global         _Z9update_EzPfS_S_iiff
        .type           _Z9update_EzPfS_S_iiff,@function
        .size           _Z9update_EzPfS_S_iiff,(.L_x_26 - _Z9update_EzPfS_S_iiff)
        .other          _Z9update_EzPfS_S_iiff,@"STO_CUDA_ENTRY STV_DEFAULT"
_Z9update_EzPfS_S_iiff:
.text._Z9update_EzPfS_S_iiff:
        /* <DEDUP_REMOVED lines=11> */
[----:B------:R-:W-:Y:S02]  /*00b0*/  ISETP.GT.AND P0, PT, R0, RZ, !P0 ;  /* 0x000000ff0000720c */ /* 0x000fe40004704270 */
[----:B------:R-:W-:-:S04]  /*00c0*/  ISETP.GE.AND P1, PT, R5, UR9, PT ;  /* 0x0000000905007c0c */ /* 0x000fc8000bf26270 */
[----:B------:R-:W-:-:S04]  /*00d0*/  ISETP.NE.AND P1, PT, R5, RZ, !P1 ;  /* 0x000000ff0500720c */ /* 0x000fc80004f25270 */
[----:B------:R-:W-:-:S13]  /*00e0*/  PLOP3.LUT P0, PT, P0, P1, PT, 0x80, 0x8 ;  /* 0x000000000008781c */ /* 0x000fda0000703070 */
[----:B------:R-:W-:Y:S05]  /*00f0*/  @!P0 EXIT ;  /* 0x000000000000894d */ /* 0x000fea0003800000 */
[----:B------:R-:W0:Y:S01]  /*0100*/  LDC.64 R6, c[0x0][0x390] ;  /* 0x0000e400ff067b82 */ /* 0x000e220000000a00 */
[----:B------:R-:W-:Y:S01]  /*0110*/  IMAD R9, R0, UR9, R5 ;  /* 0x0000000900097c24 */ /* 0x000fe2000f8e0205 */
[----:B------:R-:W1:Y:S01]  /*0120*/  LDCU.64 UR6, c[0x0][0x358] ;  /* 0x00006b00ff0677ac */ /* 0x000e620008000a00 */
[----:B------:R-:W-:-:S03]  /*0130*/  ULOP3.LUT UR4, URZ, UR9, URZ, 0x33, !UPT ;  /* 0x00000009ff047292 */ /* 0x000fc6000f8e33ff */
[----:B------:R-:W-:Y:S02]  /*0140*/  IADD3 R13, PT, PT, R0, R9, RZ ;  /* 0x00000009000d7210 */ /* 0x000fe40007ffe0ff */
[----:B------:R-:W2:Y:S01]  /*0150*/  LDC.64 R10, c[0x0][0x388] ;  /* 0x0000e200ff0a7b82 */ /* 0x000ea20000000a00 */
[----:B------:R-:W-:Y:S02]  /*0160*/  IADD3 R17, PT, PT, R9, -0x1, RZ ;  /* 0xffffffff09117810 */ /* 0x000fe40007ffe0ff */
[----:B------:R-:W-:-:S05]  /*0170*/  IADD3 R15, PT, PT, R13, UR4, RZ ;  /* 0x000000040d0f7c10 */ /* 0x000fca000fffe0ff */
[----:B------:R-:W3:Y:S01]  /*0180*/  LDC.64 R2, c[0x0][0x380] ;  /* 0x0000e000ff027b82 */ /* 0x000ee20000000a00 */
[----:B------:R-:W4:Y:S01]  /*0190*/  LDCU.64 UR4, c[0x0][0x3a0] ;  /* 0x00007400ff0477ac */ /* 0x000f220008000a00 */
[----:B0-----:R-:W-:-:S04]  /*01a0*/  IMAD.WIDE.U32 R4, R13, 0x4, R6 ;  /* 0x000000040d047825 */ /* 0x001fc800078e0006 */
[----:B------:R-:W-:Y:S02]  /*01b0*/  IMAD.WIDE.U32 R6, R15, 0x4, R6 ;  /* 0x000000040f067825 */ /* 0x000fe400078e0006 */
[----:B-1----:R-:W5:Y:S02]  /*01c0*/  LDG.E R4, desc[UR6][R4.64] ;  /* 0x0000000604047981 */ /* 0x002f64000c1e1900 */
[--C-:B--2---:R-:W-:Y:S02]  /*01d0*/  IMAD.WIDE.U32 R8, R9, 0x4, R10.reuse ;  /* 0x0000000409087825 */ /* 0x104fe400078e000a */
[----:B------:R-:W5:Y:S02]  /*01e0*/  LDG.E R7, desc[UR6][R6.64] ;  /* 0x0000000606077981 */ /* 0x000f64000c1e1900 */
[----:B------:R-:W-:Y:S02]  /*01f0*/  IMAD.WIDE.U32 R10, R17, 0x4, R10 ;  /* 0x00000004110a7825 */ /* 0x000fe400078e000a */
[----:B------:R-:W2:Y:S02]  /*0200*/  LDG.E R8, desc[UR6][R8.64] ;  /* 0x0000000608087981 */ /* 0x000ea4000c1e1900 */
[----:B---3--:R-:W-:-:S02]  /*0210*/  IMAD.WIDE.U32 R2, R13, 0x4, R2 ;  /* 0x000000040d027825 */ /* 0x008fc400078e0002 */
[----:B------:R-:W2:Y:S04]  /*0220*/  LDG.E R11, desc[UR6][R10.64] ;  /* 0x000000060a0b7981 */ /* 0x000ea8000c1e1900 */
[----:B------:R-:W4:Y:S01]  /*0230*/  LDG.E R0, desc[UR6][R2.64] ;  /* 0x0000000602007981 */ /* 0x000f22000c1e1900 */
[----:B-----5:R-:W-:Y:S01]  /*0240*/  FADD R13, R4, -R7 ;  /* 0x80000007040d7221 */ /* 0x020fe20000000000 */
[----:B--2---:R-:W-:-:S03]  /*0250*/  FADD R15, R8, -R11 ;  /* 0x8000000b080f7221 */ /* 0x004fc60000000000 */
[----:B----4-:R-:W-:-:S04]  /*0260*/  FFMA R0, R13, UR4, R0 ;  /* 0x000000040d007c23 */ /* 0x010fc80008000000 */
[----:B------:R-:W-:-:S05]  /*0270*/  FFMA R15, -R15, UR5, R0 ;  /* 0x000000050f0f7c23 */ /* 0x000fca0008000100 */
[----:B------:R-:W-:Y:S01]  /*0280*/  STG.E desc[UR6][R2.64], R15 ;  /* 0x0000000f02007986 */ /* 0x000fe2000c101906 */
[----:B------:R-:W-:Y:S05]  /*0290*/  EXIT ;  /* 0x000000000000794d */ /* 0x000fea0003800000 */
.L_x_20:
        /* <DEDUP_REMOVED lines=14> */
.L_x_26:


//--------------------- .nv.shared.reserved.0     --------------------------
	.section	.nv.shared.reserved.0,"aw",@nobits
	.weak		__nv_reservedSMEM_offset_0_alias
	.size		__nv_reservedSMEM_offset_0_alias, 0, 64
	.other		__nv_reservedSMEM_offset_0_alias,@"STO_CUDA_RESERVED_SHARED STV_DEFAULT"
__nv_reservedSMEM_offset_0_alias:
	.zero		0
	.zero		64


//--------------------- .nv.constant0._Z6add_JzPfiifffff --------------------------
	.section	.nv.constant0._Z6add_JzPfiifffff,"a",@progbits
	.sectionflags	@""
	.align	4
.nv.constant0._Z6add_JzPfiifffff:
	.zero		932


//--------------------- .nv.constant0._Z9update_HyPfS_iif --------------------------
	.section	.nv.constant0._Z9update_HyPfS_iif,"a",@progbits
	.sectionflags	@""
	.align	4
.nv.constant0._Z9update_HyPfS_iif:
	.zero		924


//--------------------- .nv.constant0._Z9update_HxPfS_iif --------------------------
	.section	.nv.constant0._Z9update_HxPfS_iif,"a",@progbits
	.sectionflags	@""
	.align	4
.nv.constant0._Z9update_HxPfS_iif:
	.zero		924


//--------------------- .nv.constant0._Z9update_EzPfS_S_iiff --------------------------
	.section	.nv.constant0._Z9update_EzPfS_S_iiff,"a",@progbits
	.sectionflags	@""
	.align	4
.nv.constant0._Z9update_EzPfS_S_iiff:
	.zero		936


//--------------------- SYMBOLS --------------------------

	.type		.nv.reservedSmem.offset0,@object
	.size		.nv.reservedSmem.offset0,0x4
